//
// Generated by NVIDIA NVVM Compiler
//
// Compiler Build ID: CL-36424714
// Cuda compilation tools, release 13.0, V13.0.88
// Based on NVVM 20.0.0
//

.version 9.0
.target sm_100
.address_size 64

	// .globl	_Z11ConvForwardIfEviPKT_iiiiiiiiiiiiPS0_S2_S2_b
// _ZZ17ConvForwardSharedIfEviPKT_iiiiiiiiiiiiPS0_S2_S2_bE8s_bottom has been demoted
// _ZZ17ConvForwardSharedIfEviPKT_iiiiiiiiiiiiPS0_S2_S2_bE8s_weight has been demoted
// _ZZ10GPU1x1ConvIfEvPKT_S2_PS0_iiiiE4s_in has been demoted

.visible .entry _Z11ConvForwardIfEviPKT_iiiiiiiiiiiiPS0_S2_S2_b(
	.param .u32 _Z11ConvForwardIfEviPKT_iiiiiiiiiiiiPS0_S2_S2_b_param_0,
	.param .u64 .ptr .align 1 _Z11ConvForwardIfEviPKT_iiiiiiiiiiiiPS0_S2_S2_b_param_1,
	.param .u32 _Z11ConvForwardIfEviPKT_iiiiiiiiiiiiPS0_S2_S2_b_param_2,
	.param .u32 _Z11ConvForwardIfEviPKT_iiiiiiiiiiiiPS0_S2_S2_b_param_3,
	.param .u32 _Z11ConvForwardIfEviPKT_iiiiiiiiiiiiPS0_S2_S2_b_param_4,
	.param .u32 _Z11ConvForwardIfEviPKT_iiiiiiiiiiiiPS0_S2_S2_b_param_5,
	.param .u32 _Z11ConvForwardIfEviPKT_iiiiiiiiiiiiPS0_S2_S2_b_param_6,
	.param .u32 _Z11ConvForwardIfEviPKT_iiiiiiiiiiiiPS0_S2_S2_b_param_7,
	.param .u32 _Z11ConvForwardIfEviPKT_iiiiiiiiiiiiPS0_S2_S2_b_param_8,
	.param .u32 _Z11ConvForwardIfEviPKT_iiiiiiiiiiiiPS0_S2_S2_b_param_9,
	.param .u32 _Z11ConvForwardIfEviPKT_iiiiiiiiiiiiPS0_S2_S2_b_param_10,
	.param .u32 _Z11ConvForwardIfEviPKT_iiiiiiiiiiiiPS0_S2_S2_b_param_11,
	.param .u32 _Z11ConvForwardIfEviPKT_iiiiiiiiiiiiPS0_S2_S2_b_param_12,
	.param .u32 _Z11ConvForwardIfEviPKT_iiiiiiiiiiiiPS0_S2_S2_b_param_13,
	.param .u64 .ptr .align 1 _Z11ConvForwardIfEviPKT_iiiiiiiiiiiiPS0_S2_S2_b_param_14,
	.param .u64 .ptr .align 1 _Z11ConvForwardIfEviPKT_iiiiiiiiiiiiPS0_S2_S2_b_param_15,
	.param .u64 .ptr .align 1 _Z11ConvForwardIfEviPKT_iiiiiiiiiiiiPS0_S2_S2_b_param_16,
	.param .u8 _Z11ConvForwardIfEviPKT_iiiiiiiiiiiiPS0_S2_S2_b_param_17
)
{
	.reg .pred 	%p<31>;
	.reg .b16 	%rs<2>;
	.reg .b32 	%r<198>;
	.reg .b32 	%f<143>;
	.reg .b64 	%rd<172>;

	ld.param.u32 	%r63, [_Z11ConvForwardIfEviPKT_iiiiiiiiiiiiPS0_S2_S2_b_param_0];
	ld.param.u64 	%rd9, [_Z11ConvForwardIfEviPKT_iiiiiiiiiiiiPS0_S2_S2_b_param_1];
	ld.param.u32 	%r65, [_Z11ConvForwardIfEviPKT_iiiiiiiiiiiiPS0_S2_S2_b_param_4];
	ld.param.u32 	%r66, [_Z11ConvForwardIfEviPKT_iiiiiiiiiiiiPS0_S2_S2_b_param_5];
	ld.param.u32 	%r67, [_Z11ConvForwardIfEviPKT_iiiiiiiiiiiiPS0_S2_S2_b_param_6];
	ld.param.u32 	%r69, [_Z11ConvForwardIfEviPKT_iiiiiiiiiiiiPS0_S2_S2_b_param_8];
	ld.param.u32 	%r70, [_Z11ConvForwardIfEviPKT_iiiiiiiiiiiiPS0_S2_S2_b_param_9];
	ld.param.u32 	%r71, [_Z11ConvForwardIfEviPKT_iiiiiiiiiiiiPS0_S2_S2_b_param_10];
	ld.param.u32 	%r73, [_Z11ConvForwardIfEviPKT_iiiiiiiiiiiiPS0_S2_S2_b_param_12];
	ld.param.u32 	%r74, [_Z11ConvForwardIfEviPKT_iiiiiiiiiiiiPS0_S2_S2_b_param_13];
	ld.param.u64 	%rd10, [_Z11ConvForwardIfEviPKT_iiiiiiiiiiiiPS0_S2_S2_b_param_14];
	ld.param.u64 	%rd11, [_Z11ConvForwardIfEviPKT_iiiiiiiiiiiiPS0_S2_S2_b_param_15];
	ld.param.s8 	%rs1, [_Z11ConvForwardIfEviPKT_iiiiiiiiiiiiPS0_S2_S2_b_param_17];
	cvta.to.global.u64 	%rd1, %rd11;
	cvta.to.global.u64 	%rd2, %rd9;
	cvta.to.global.u64 	%rd3, %rd10;
	mov.u32 	%r75, %ctaid.x;
	mov.u32 	%r1, %ntid.x;
	mov.u32 	%r76, %tid.x;
	mad.lo.s32 	%r182, %r75, %r1, %r76;
	setp.ge.s32 	%p1, %r182, %r63;
	@%p1 bra 	$L__BB0_34;
	add.s32 	%r3, %r73, %r65;
	add.s32 	%r4, %r74, %r66;
	mul.lo.s32 	%r5, %r66, %r65;
	mul.lo.s32 	%r6, %r70, %r69;
	setp.eq.s16 	%p2, %rs1, 0;
	mov.u32 	%r77, %nctaid.x;
	mul.lo.s32 	%r7, %r1, %r77;
	@%p2 bra 	$L__BB0_2;
	bra.uni 	$L__BB0_18;
$L__BB0_2:
	ld.param.u32 	%r181, [_Z11ConvForwardIfEviPKT_iiiiiiiiiiiiPS0_S2_S2_b_param_11];
	ld.param.u32 	%r179, [_Z11ConvForwardIfEviPKT_iiiiiiiiiiiiPS0_S2_S2_b_param_7];
	ld.param.u32 	%r177, [_Z11ConvForwardIfEviPKT_iiiiiiiiiiiiPS0_S2_S2_b_param_3];
	div.s32 	%r126, %r182, %r179;
	mul.lo.s32 	%r127, %r126, %r179;
	sub.s32 	%r128, %r182, %r127;
	div.s32 	%r129, %r126, %r67;
	mul.lo.s32 	%r130, %r129, %r67;
	sub.s32 	%r131, %r126, %r130;
	rem.s32 	%r132, %r129, %r177;
	mul.lo.s32 	%r133, %r131, %r71;
	sub.s32 	%r134, %r133, %r73;
	mul.lo.s32 	%r135, %r128, %r181;
	sub.s32 	%r136, %r135, %r74;
	add.s32 	%r137, %r134, %r69;
	min.s32 	%r138, %r137, %r3;
	add.s32 	%r139, %r136, %r70;
	min.s32 	%r140, %r139, %r4;
	max.s32 	%r183, %r134, 0;
	max.s32 	%r10, %r136, 0;
	min.s32 	%r11, %r138, %r65;
	min.s32 	%r12, %r140, %r66;
	mul.lo.s32 	%r141, %r5, %r129;
	cvt.s64.s32 	%rd4, %r141;
	mul.lo.s32 	%r142, %r6, %r132;
	cvt.s64.s32 	%rd5, %r142;
	setp.lt.s32 	%p17, %r183, %r11;
	mov.f32 	%f125, 0f00000000;
	@%p17 bra 	$L__BB0_3;
	bra.uni 	$L__BB0_6;
$L__BB0_3:
	sub.s32 	%r143, %r69, %r11;
	setp.gt.s32 	%p18, %r69, %r11;
	selp.b32 	%r144, %r143, 0, %p18;
	sub.s32 	%r35, %r144, %r183;
	sub.s32 	%r145, %r70, %r12;
	setp.gt.s32 	%p19, %r70, %r12;
	selp.b32 	%r146, %r145, 0, %p19;
	sub.s32 	%r36, %r146, %r10;
	sub.s32 	%r147, %r12, %r10;
	and.b32  	%r37, %r147, 7;
	max.s32 	%r148, %r70, %r12;
	sub.s32 	%r149, %r148, %r12;
	add.s32 	%r38, %r149, 3;
	mov.f32 	%f125, 0f00000000;
$L__BB0_4:
	setp.lt.s32 	%p20, %r10, %r12;
	@%p20 bra 	$L__BB0_7;
$L__BB0_5:
	add.s32 	%r183, %r183, 1;
	setp.ne.s32 	%p29, %r183, %r11;
	@%p29 bra 	$L__BB0_4;
$L__BB0_6:
	mul.wide.s32 	%rd169, %r182, 4;
	add.s64 	%rd170, %rd3, %rd169;
	st.global.f32 	[%rd170], %f125;
	add.s32 	%r182, %r182, %r7;
	setp.lt.s32 	%p30, %r182, %r63;
	@%p30 bra 	$L__BB0_2;
	bra.uni 	$L__BB0_34;
$L__BB0_7:
	sub.s32 	%r150, %r10, %r12;
	setp.gt.u32 	%p21, %r150, -8;
	mul.lo.s32 	%r24, %r183, %r66;
	add.s32 	%r151, %r35, %r183;
	mul.lo.s32 	%r25, %r151, %r70;
	add.s32 	%r26, %r36, %r25;
	mov.u32 	%r188, %r10;
	@%p21 bra 	$L__BB0_10;
	sub.s32 	%r152, %r12, %r10;
	and.b32  	%r153, %r152, -8;
	neg.s32 	%r184, %r153;
	add.s32 	%r186, %r38, %r25;
	add.s32 	%r185, %r10, %r24;
	mov.u32 	%r188, %r10;
$L__BB0_9:
	.pragma "nounroll";
	cvt.s64.s32 	%rd93, %r185;
	add.s64 	%rd94, %rd93, %rd4;
	shl.b64 	%rd95, %rd94, 2;
	add.s64 	%rd96, %rd2, %rd95;
	ld.global.f32 	%f80, [%rd96];
	add.s32 	%r154, %r186, -3;
	cvt.s64.s32 	%rd97, %r154;
	add.s64 	%rd98, %rd97, %rd5;
	shl.b64 	%rd99, %rd98, 2;
	add.s64 	%rd100, %rd1, %rd99;
	ld.global.f32 	%f81, [%rd100];
	fma.rn.f32 	%f82, %f80, %f81, %f125;
	ld.global.f32 	%f83, [%rd96+4];
	add.s32 	%r155, %r186, -2;
	cvt.s64.s32 	%rd101, %r155;
	add.s64 	%rd102, %rd101, %rd5;
	shl.b64 	%rd103, %rd102, 2;
	add.s64 	%rd104, %rd1, %rd103;
	ld.global.f32 	%f84, [%rd104];
	fma.rn.f32 	%f85, %f83, %f84, %f82;
	ld.global.f32 	%f86, [%rd96+8];
	add.s32 	%r156, %r186, -1;
	cvt.s64.s32 	%rd105, %r156;
	add.s64 	%rd106, %rd105, %rd5;
	shl.b64 	%rd107, %rd106, 2;
	add.s64 	%rd108, %rd1, %rd107;
	ld.global.f32 	%f87, [%rd108];
	fma.rn.f32 	%f88, %f86, %f87, %f85;
	ld.global.f32 	%f89, [%rd96+12];
	add.s32 	%r157, %r186, 4;
	cvt.s64.s32 	%rd109, %r186;
	add.s64 	%rd110, %rd109, %rd5;
	shl.b64 	%rd111, %rd110, 2;
	add.s64 	%rd112, %rd1, %rd111;
	ld.global.f32 	%f90, [%rd112];
	fma.rn.f32 	%f91, %f89, %f90, %f88;
	ld.global.f32 	%f92, [%rd96+16];
	add.s32 	%r158, %r186, 1;
	cvt.s64.s32 	%rd113, %r158;
	add.s64 	%rd114, %rd113, %rd5;
	shl.b64 	%rd115, %rd114, 2;
	add.s64 	%rd116, %rd1, %rd115;
	ld.global.f32 	%f93, [%rd116];
	fma.rn.f32 	%f94, %f92, %f93, %f91;
	ld.global.f32 	%f95, [%rd96+20];
	add.s32 	%r159, %r186, 2;
	cvt.s64.s32 	%rd117, %r159;
	add.s64 	%rd118, %rd117, %rd5;
	shl.b64 	%rd119, %rd118, 2;
	add.s64 	%rd120, %rd1, %rd119;
	ld.global.f32 	%f96, [%rd120];
	fma.rn.f32 	%f97, %f95, %f96, %f94;
	ld.global.f32 	%f98, [%rd96+24];
	add.s32 	%r160, %r186, 3;
	cvt.s64.s32 	%rd121, %r160;
	add.s64 	%rd122, %rd121, %rd5;
	shl.b64 	%rd123, %rd122, 2;
	add.s64 	%rd124, %rd1, %rd123;
	ld.global.f32 	%f99, [%rd124];
	fma.rn.f32 	%f100, %f98, %f99, %f97;
	ld.global.f32 	%f101, [%rd96+28];
	cvt.s64.s32 	%rd125, %r157;
	add.s64 	%rd126, %rd125, %rd5;
	shl.b64 	%rd127, %rd126, 2;
	add.s64 	%rd128, %rd1, %rd127;
	ld.global.f32 	%f102, [%rd128];
	fma.rn.f32 	%f125, %f101, %f102, %f100;
	add.s32 	%r188, %r188, 8;
	add.s32 	%r186, %r186, 8;
	add.s32 	%r185, %r185, 8;
	add.s32 	%r184, %r184, 8;
	setp.eq.s32 	%p22, %r184, 0;
	@%p22 bra 	$L__BB0_10;
	bra.uni 	$L__BB0_9;
$L__BB0_10:
	setp.eq.s32 	%p23, %r37, 0;
	@%p23 bra 	$L__BB0_5;
	add.s32 	%r161, %r37, -1;
	setp.lt.u32 	%p24, %r161, 3;
	@%p24 bra 	$L__BB0_13;
	add.s32 	%r162, %r188, %r24;
	cvt.s64.s32 	%rd129, %r162;
	add.s64 	%rd130, %rd129, %rd4;
	shl.b64 	%rd131, %rd130, 2;
	add.s64 	%rd132, %rd2, %rd131;
	ld.global.f32 	%f104, [%rd132];
	add.s32 	%r163, %r26, %r188;
	cvt.s64.s32 	%rd133, %r163;
	add.s64 	%rd134, %rd133, %rd5;
	shl.b64 	%rd135, %rd134, 2;
	add.s64 	%rd136, %rd1, %rd135;
	ld.global.f32 	%f105, [%rd136];
	fma.rn.f32 	%f106, %f104, %f105, %f125;
	ld.global.f32 	%f107, [%rd132+4];
	add.s32 	%r164, %r163, 1;
	cvt.s64.s32 	%rd137, %r164;
	add.s64 	%rd138, %rd137, %rd5;
	shl.b64 	%rd139, %rd138, 2;
	add.s64 	%rd140, %rd1, %rd139;
	ld.global.f32 	%f108, [%rd140];
	fma.rn.f32 	%f109, %f107, %f108, %f106;
	ld.global.f32 	%f110, [%rd132+8];
	add.s32 	%r165, %r163, 2;
	cvt.s64.s32 	%rd141, %r165;
	add.s64 	%rd142, %rd141, %rd5;
	shl.b64 	%rd143, %rd142, 2;
	add.s64 	%rd144, %rd1, %rd143;
	ld.global.f32 	%f111, [%rd144];
	fma.rn.f32 	%f112, %f110, %f111, %f109;
	ld.global.f32 	%f113, [%rd132+12];
	add.s32 	%r166, %r163, 3;
	cvt.s64.s32 	%rd145, %r166;
	add.s64 	%rd146, %rd145, %rd5;
	shl.b64 	%rd147, %rd146, 2;
	add.s64 	%rd148, %rd1, %rd147;
	ld.global.f32 	%f114, [%rd148];
	fma.rn.f32 	%f125, %f113, %f114, %f112;
	add.s32 	%r188, %r188, 4;
$L__BB0_13:
	sub.s32 	%r168, %r12, %r10;
	and.b32  	%r167, %r168, 3;
	setp.eq.s32 	%p25, %r167, 0;
	@%p25 bra 	$L__BB0_5;
	setp.eq.s32 	%p26, %r167, 1;
	@%p26 bra 	$L__BB0_16;
	add.s32 	%r169, %r188, %r24;
	cvt.s64.s32 	%rd149, %r169;
	add.s64 	%rd150, %rd149, %rd4;
	shl.b64 	%rd151, %rd150, 2;
	add.s64 	%rd152, %rd2, %rd151;
	ld.global.f32 	%f116, [%rd152];
	add.s32 	%r170, %r26, %r188;
	cvt.s64.s32 	%rd153, %r170;
	add.s64 	%rd154, %rd153, %rd5;
	shl.b64 	%rd155, %rd154, 2;
	add.s64 	%rd156, %rd1, %rd155;
	ld.global.f32 	%f117, [%rd156];
	fma.rn.f32 	%f118, %f116, %f117, %f125;
	ld.global.f32 	%f119, [%rd152+4];
	add.s32 	%r171, %r170, 1;
	cvt.s64.s32 	%rd157, %r171;
	add.s64 	%rd158, %rd157, %rd5;
	shl.b64 	%rd159, %rd158, 2;
	add.s64 	%rd160, %rd1, %rd159;
	ld.global.f32 	%f120, [%rd160];
	fma.rn.f32 	%f125, %f119, %f120, %f118;
	add.s32 	%r188, %r188, 2;
$L__BB0_16:
	sub.s32 	%r172, %r12, %r10;
	and.b32  	%r173, %r172, 1;
	setp.eq.b32 	%p27, %r173, 1;
	not.pred 	%p28, %p27;
	@%p28 bra 	$L__BB0_5;
	add.s32 	%r174, %r188, %r24;
	cvt.s64.s32 	%rd161, %r174;
	add.s64 	%rd162, %rd161, %rd4;
	shl.b64 	%rd163, %rd162, 2;
	add.s64 	%rd164, %rd2, %rd163;
	ld.global.f32 	%f121, [%rd164];
	add.s32 	%r175, %r26, %r188;
	cvt.s64.s32 	%rd165, %r175;
	add.s64 	%rd166, %rd165, %rd5;
	shl.b64 	%rd167, %rd166, 2;
	add.s64 	%rd168, %rd1, %rd167;
	ld.global.f32 	%f122, [%rd168];
	fma.rn.f32 	%f125, %f121, %f122, %f125;
	bra.uni 	$L__BB0_5;
$L__BB0_18:
	ld.param.u32 	%r180, [_Z11ConvForwardIfEviPKT_iiiiiiiiiiiiPS0_S2_S2_b_param_11];
	ld.param.u32 	%r178, [_Z11ConvForwardIfEviPKT_iiiiiiiiiiiiPS0_S2_S2_b_param_7];
	ld.param.u32 	%r176, [_Z11ConvForwardIfEviPKT_iiiiiiiiiiiiPS0_S2_S2_b_param_3];
	div.s32 	%r78, %r182, %r178;
	mul.lo.s32 	%r79, %r78, %r178;
	sub.s32 	%r80, %r182, %r79;
	div.s32 	%r81, %r78, %r67;
	mul.lo.s32 	%r82, %r81, %r67;
	sub.s32 	%r83, %r78, %r82;
	rem.s32 	%r40, %r81, %r176;
	mul.lo.s32 	%r84, %r83, %r71;
	sub.s32 	%r85, %r84, %r73;
	mul.lo.s32 	%r86, %r80, %r180;
	sub.s32 	%r87, %r86, %r74;
	add.s32 	%r88, %r85, %r69;
	min.s32 	%r89, %r88, %r3;
	add.s32 	%r90, %r87, %r70;
	min.s32 	%r91, %r90, %r4;
	max.s32 	%r192, %r85, 0;
	max.s32 	%r42, %r87, 0;
	min.s32 	%r43, %r89, %r65;
	min.s32 	%r44, %r91, %r66;
	mul.lo.s32 	%r92, %r5, %r81;
	cvt.s64.s32 	%rd6, %r92;
	mul.lo.s32 	%r93, %r6, %r40;
	cvt.s64.s32 	%rd7, %r93;
	setp.ge.s32 	%p3, %r192, %r43;
	mov.f32 	%f141, 0f00000000;
	@%p3 bra 	$L__BB0_33;
	sub.s32 	%r94, %r69, %r43;
	setp.gt.s32 	%p4, %r69, %r43;
	selp.b32 	%r95, %r94, 0, %p4;
	sub.s32 	%r45, %r95, %r192;
	sub.s32 	%r96, %r70, %r44;
	setp.gt.s32 	%p5, %r70, %r44;
	selp.b32 	%r97, %r96, 0, %p5;
	sub.s32 	%r46, %r97, %r42;
	sub.s32 	%r98, %r44, %r42;
	and.b32  	%r47, %r98, 7;
	and.b32  	%r48, %r98, -8;
	mov.f32 	%f141, 0f00000000;
$L__BB0_20:
	setp.ge.s32 	%p6, %r42, %r44;
	@%p6 bra 	$L__BB0_32;
	sub.s32 	%r99, %r42, %r44;
	setp.gt.u32 	%p7, %r99, -8;
	mul.lo.s32 	%r50, %r192, %r66;
	add.s32 	%r100, %r45, %r192;
	mad.lo.s32 	%r51, %r100, %r70, %r46;
	mov.u32 	%r195, %r42;
	@%p7 bra 	$L__BB0_24;
	mov.b32 	%r194, 0;
	mov.u32 	%r195, %r42;
$L__BB0_23:
	.pragma "nounroll";
	add.s32 	%r102, %r195, %r50;
	cvt.s64.s32 	%rd12, %r102;
	add.s64 	%rd13, %rd12, %rd6;
	shl.b64 	%rd14, %rd13, 2;
	add.s64 	%rd15, %rd2, %rd14;
	ld.global.f32 	%f32, [%rd15];
	add.s32 	%r103, %r51, %r195;
	cvt.s64.s32 	%rd16, %r103;
	add.s64 	%rd17, %rd16, %rd7;
	shl.b64 	%rd18, %rd17, 2;
	add.s64 	%rd19, %rd1, %rd18;
	ld.global.f32 	%f33, [%rd19];
	fma.rn.f32 	%f34, %f32, %f33, %f141;
	ld.global.f32 	%f35, [%rd15+4];
	add.s32 	%r104, %r103, 1;
	cvt.s64.s32 	%rd20, %r104;
	add.s64 	%rd21, %rd20, %rd7;
	shl.b64 	%rd22, %rd21, 2;
	add.s64 	%rd23, %rd1, %rd22;
	ld.global.f32 	%f36, [%rd23];
	fma.rn.f32 	%f37, %f35, %f36, %f34;
	ld.global.f32 	%f38, [%rd15+8];
	add.s32 	%r105, %r103, 2;
	cvt.s64.s32 	%rd24, %r105;
	add.s64 	%rd25, %rd24, %rd7;
	shl.b64 	%rd26, %rd25, 2;
	add.s64 	%rd27, %rd1, %rd26;
	ld.global.f32 	%f39, [%rd27];
	fma.rn.f32 	%f40, %f38, %f39, %f37;
	ld.global.f32 	%f41, [%rd15+12];
	add.s32 	%r106, %r103, 3;
	cvt.s64.s32 	%rd28, %r106;
	add.s64 	%rd29, %rd28, %rd7;
	shl.b64 	%rd30, %rd29, 2;
	add.s64 	%rd31, %rd1, %rd30;
	ld.global.f32 	%f42, [%rd31];
	fma.rn.f32 	%f43, %f41, %f42, %f40;
	ld.global.f32 	%f44, [%rd15+16];
	add.s32 	%r107, %r103, 4;
	cvt.s64.s32 	%rd32, %r107;
	add.s64 	%rd33, %rd32, %rd7;
	shl.b64 	%rd34, %rd33, 2;
	add.s64 	%rd35, %rd1, %rd34;
	ld.global.f32 	%f45, [%rd35];
	fma.rn.f32 	%f46, %f44, %f45, %f43;
	ld.global.f32 	%f47, [%rd15+20];
	add.s32 	%r108, %r103, 5;
	cvt.s64.s32 	%rd36, %r108;
	add.s64 	%rd37, %rd36, %rd7;
	shl.b64 	%rd38, %rd37, 2;
	add.s64 	%rd39, %rd1, %rd38;
	ld.global.f32 	%f48, [%rd39];
	fma.rn.f32 	%f49, %f47, %f48, %f46;
	ld.global.f32 	%f50, [%rd15+24];
	add.s32 	%r109, %r103, 6;
	cvt.s64.s32 	%rd40, %r109;
	add.s64 	%rd41, %rd40, %rd7;
	shl.b64 	%rd42, %rd41, 2;
	add.s64 	%rd43, %rd1, %rd42;
	ld.global.f32 	%f51, [%rd43];
	fma.rn.f32 	%f52, %f50, %f51, %f49;
	ld.global.f32 	%f53, [%rd15+28];
	add.s32 	%r110, %r103, 7;
	cvt.s64.s32 	%rd44, %r110;
	add.s64 	%rd45, %rd44, %rd7;
	shl.b64 	%rd46, %rd45, 2;
	add.s64 	%rd47, %rd1, %rd46;
	ld.global.f32 	%f54, [%rd47];
	fma.rn.f32 	%f141, %f53, %f54, %f52;
	add.s32 	%r195, %r195, 8;
	add.s32 	%r194, %r194, 8;
	setp.ne.s32 	%p8, %r194, %r48;
	@%p8 bra 	$L__BB0_23;
$L__BB0_24:
	setp.eq.s32 	%p9, %r47, 0;
	@%p9 bra 	$L__BB0_32;
	add.s32 	%r111, %r47, -1;
	setp.lt.u32 	%p10, %r111, 3;
	@%p10 bra 	$L__BB0_27;
	add.s32 	%r112, %r195, %r50;
	cvt.s64.s32 	%rd48, %r112;
	add.s64 	%rd49, %rd48, %rd6;
	shl.b64 	%rd50, %rd49, 2;
	add.s64 	%rd51, %rd2, %rd50;
	ld.global.f32 	%f56, [%rd51];
	add.s32 	%r113, %r51, %r195;
	cvt.s64.s32 	%rd52, %r113;
	add.s64 	%rd53, %rd52, %rd7;
	shl.b64 	%rd54, %rd53, 2;
	add.s64 	%rd55, %rd1, %rd54;
	ld.global.f32 	%f57, [%rd55];
	fma.rn.f32 	%f58, %f56, %f57, %f141;
	ld.global.f32 	%f59, [%rd51+4];
	add.s32 	%r114, %r113, 1;
	cvt.s64.s32 	%rd56, %r114;
	add.s64 	%rd57, %rd56, %rd7;
	shl.b64 	%rd58, %rd57, 2;
	add.s64 	%rd59, %rd1, %rd58;
	ld.global.f32 	%f60, [%rd59];
	fma.rn.f32 	%f61, %f59, %f60, %f58;
	ld.global.f32 	%f62, [%rd51+8];
	add.s32 	%r115, %r113, 2;
	cvt.s64.s32 	%rd60, %r115;
	add.s64 	%rd61, %rd60, %rd7;
	shl.b64 	%rd62, %rd61, 2;
	add.s64 	%rd63, %rd1, %rd62;
	ld.global.f32 	%f63, [%rd63];
	fma.rn.f32 	%f64, %f62, %f63, %f61;
	ld.global.f32 	%f65, [%rd51+12];
	add.s32 	%r116, %r113, 3;
	cvt.s64.s32 	%rd64, %r116;
	add.s64 	%rd65, %rd64, %rd7;
	shl.b64 	%rd66, %rd65, 2;
	add.s64 	%rd67, %rd1, %rd66;
	ld.global.f32 	%f66, [%rd67];
	fma.rn.f32 	%f141, %f65, %f66, %f64;
	add.s32 	%r195, %r195, 4;
$L__BB0_27:
	sub.s32 	%r118, %r44, %r42;
	and.b32  	%r117, %r118, 3;
	setp.eq.s32 	%p11, %r117, 0;
	@%p11 bra 	$L__BB0_32;
	setp.eq.s32 	%p12, %r117, 1;
	@%p12 bra 	$L__BB0_30;
	add.s32 	%r119, %r195, %r50;
	cvt.s64.s32 	%rd68, %r119;
	add.s64 	%rd69, %rd68, %rd6;
	shl.b64 	%rd70, %rd69, 2;
	add.s64 	%rd71, %rd2, %rd70;
	ld.global.f32 	%f68, [%rd71];
	add.s32 	%r120, %r51, %r195;
	cvt.s64.s32 	%rd72, %r120;
	add.s64 	%rd73, %rd72, %rd7;
	shl.b64 	%rd74, %rd73, 2;
	add.s64 	%rd75, %rd1, %rd74;
	ld.global.f32 	%f69, [%rd75];
	fma.rn.f32 	%f70, %f68, %f69, %f141;
	ld.global.f32 	%f71, [%rd71+4];
	add.s32 	%r121, %r120, 1;
	cvt.s64.s32 	%rd76, %r121;
	add.s64 	%rd77, %rd76, %rd7;
	shl.b64 	%rd78, %rd77, 2;
	add.s64 	%rd79, %rd1, %rd78;
	ld.global.f32 	%f72, [%rd79];
	fma.rn.f32 	%f141, %f71, %f72, %f70;
	add.s32 	%r195, %r195, 2;
$L__BB0_30:
	sub.s32 	%r122, %r44, %r42;
	and.b32  	%r123, %r122, 1;
	setp.eq.b32 	%p13, %r123, 1;
	not.pred 	%p14, %p13;
	@%p14 bra 	$L__BB0_32;
	add.s32 	%r124, %r195, %r50;
	cvt.s64.s32 	%rd80, %r124;
	add.s64 	%rd81, %rd80, %rd6;
	shl.b64 	%rd82, %rd81, 2;
	add.s64 	%rd83, %rd2, %rd82;
	ld.global.f32 	%f73, [%rd83];
	add.s32 	%r125, %r51, %r195;
	cvt.s64.s32 	%rd84, %r125;
	add.s64 	%rd85, %rd84, %rd7;
	shl.b64 	%rd86, %rd85, 2;
	add.s64 	%rd87, %rd1, %rd86;
	ld.global.f32 	%f74, [%rd87];
	fma.rn.f32 	%f141, %f73, %f74, %f141;
$L__BB0_32:
	add.s32 	%r192, %r192, 1;
	setp.ne.s32 	%p15, %r192, %r43;
	@%p15 bra 	$L__BB0_20;
$L__BB0_33:
	ld.param.u64 	%rd171, [_Z11ConvForwardIfEviPKT_iiiiiiiiiiiiPS0_S2_S2_b_param_16];
	cvta.to.global.u64 	%rd88, %rd171;
	mul.wide.s32 	%rd89, %r40, 4;
	add.s64 	%rd90, %rd88, %rd89;
	ld.global.f32 	%f75, [%rd90];
	add.f32 	%f76, %f141, %f75;
	mul.wide.s32 	%rd91, %r182, 4;
	add.s64 	%rd92, %rd3, %rd91;
	st.global.f32 	[%rd92], %f76;
	add.s32 	%r182, %r182, %r7;
	setp.lt.s32 	%p16, %r182, %r63;
	@%p16 bra 	$L__BB0_18;
$L__BB0_34:
	ret;

}
	// .globl	_Z17ConvForwardSharedIfEviPKT_iiiiiiiiiiiiPS0_S2_S2_b
.visible .entry _Z17ConvForwardSharedIfEviPKT_iiiiiiiiiiiiPS0_S2_S2_b(
	.param .u32 _Z17ConvForwardSharedIfEviPKT_iiiiiiiiiiiiPS0_S2_S2_b_param_0,
	.param .u64 .ptr .align 1 _Z17ConvForwardSharedIfEviPKT_iiiiiiiiiiiiPS0_S2_S2_b_param_1,
	.param .u32 _Z17ConvForwardSharedIfEviPKT_iiiiiiiiiiiiPS0_S2_S2_b_param_2,
	.param .u32 _Z17ConvForwardSharedIfEviPKT_iiiiiiiiiiiiPS0_S2_S2_b_param_3,
	.param .u32 _Z17ConvForwardSharedIfEviPKT_iiiiiiiiiiiiPS0_S2_S2_b_param_4,
	.param .u32 _Z17ConvForwardSharedIfEviPKT_iiiiiiiiiiiiPS0_S2_S2_b_param_5,
	.param .u32 _Z17ConvForwardSharedIfEviPKT_iiiiiiiiiiiiPS0_S2_S2_b_param_6,
	.param .u32 _Z17ConvForwardSharedIfEviPKT_iiiiiiiiiiiiPS0_S2_S2_b_param_7,
	.param .u32 _Z17ConvForwardSharedIfEviPKT_iiiiiiiiiiiiPS0_S2_S2_b_param_8,
	.param .u32 _Z17ConvForwardSharedIfEviPKT_iiiiiiiiiiiiPS0_S2_S2_b_param_9,
	.param .u32 _Z17ConvForwardSharedIfEviPKT_iiiiiiiiiiiiPS0_S2_S2_b_param_10,
	.param .u32 _Z17ConvForwardSharedIfEviPKT_iiiiiiiiiiiiPS0_S2_S2_b_param_11,
	.param .u32 _Z17ConvForwardSharedIfEviPKT_iiiiiiiiiiiiPS0_S2_S2_b_param_12,
	.param .u32 _Z17ConvForwardSharedIfEviPKT_iiiiiiiiiiiiPS0_S2_S2_b_param_13,
	.param .u64 .ptr .align 1 _Z17ConvForwardSharedIfEviPKT_iiiiiiiiiiiiPS0_S2_S2_b_param_14,
	.param .u64 .ptr .align 1 _Z17ConvForwardSharedIfEviPKT_iiiiiiiiiiiiPS0_S2_S2_b_param_15,
	.param .u64 .ptr .align 1 _Z17ConvForwardSharedIfEviPKT_iiiiiiiiiiiiPS0_S2_S2_b_param_16,
	.param .u8 _Z17ConvForwardSharedIfEviPKT_iiiiiiiiiiiiPS0_S2_S2_b_param_17
)
{
	.reg .pred 	%p<58>;
	.reg .b32 	%r<366>;
	.reg .b32 	%f<287>;
	.reg .b64 	%rd<23>;
	// demoted variable
	.shared .align 4 .b8 _ZZ17ConvForwardSharedIfEviPKT_iiiiiiiiiiiiPS0_S2_S2_bE8s_bottom[784];
	// demoted variable
	.shared .align 4 .b8 _ZZ17ConvForwardSharedIfEviPKT_iiiiiiiiiiiiPS0_S2_S2_bE8s_weight[784];
	ld.param.u32 	%r121, [_Z17ConvForwardSharedIfEviPKT_iiiiiiiiiiiiPS0_S2_S2_b_param_0];
	ld.param.u64 	%rd4, [_Z17ConvForwardSharedIfEviPKT_iiiiiiiiiiiiPS0_S2_S2_b_param_1];
	ld.param.u32 	%r122, [_Z17ConvForwardSharedIfEviPKT_iiiiiiiiiiiiPS0_S2_S2_b_param_3];
	ld.param.u32 	%r123, [_Z17ConvForwardSharedIfEviPKT_iiiiiiiiiiiiPS0_S2_S2_b_param_4];
	ld.param.u32 	%r124, [_Z17ConvForwardSharedIfEviPKT_iiiiiiiiiiiiPS0_S2_S2_b_param_5];
	ld.param.u32 	%r125, [_Z17ConvForwardSharedIfEviPKT_iiiiiiiiiiiiPS0_S2_S2_b_param_6];
	ld.param.u32 	%r126, [_Z17ConvForwardSharedIfEviPKT_iiiiiiiiiiiiPS0_S2_S2_b_param_7];
	ld.param.u32 	%r127, [_Z17ConvForwardSharedIfEviPKT_iiiiiiiiiiiiPS0_S2_S2_b_param_8];
	ld.param.u32 	%r128, [_Z17ConvForwardSharedIfEviPKT_iiiiiiiiiiiiPS0_S2_S2_b_param_9];
	ld.param.u32 	%r129, [_Z17ConvForwardSharedIfEviPKT_iiiiiiiiiiiiPS0_S2_S2_b_param_10];
	ld.param.u32 	%r130, [_Z17ConvForwardSharedIfEviPKT_iiiiiiiiiiiiPS0_S2_S2_b_param_11];
	ld.param.u32 	%r131, [_Z17ConvForwardSharedIfEviPKT_iiiiiiiiiiiiPS0_S2_S2_b_param_12];
	ld.param.u32 	%r132, [_Z17ConvForwardSharedIfEviPKT_iiiiiiiiiiiiPS0_S2_S2_b_param_13];
	ld.param.u64 	%rd2, [_Z17ConvForwardSharedIfEviPKT_iiiiiiiiiiiiPS0_S2_S2_b_param_14];
	ld.param.u64 	%rd3, [_Z17ConvForwardSharedIfEviPKT_iiiiiiiiiiiiPS0_S2_S2_b_param_15];
	cvta.to.global.u64 	%rd1, %rd4;
	mov.u32 	%r1, %ctaid.x;
	mov.u32 	%r2, %ntid.x;
	mul.lo.s32 	%r3, %r1, %r2;
	mov.u32 	%r4, %tid.x;
	add.s32 	%r5, %r3, %r4;
	rem.u32 	%r338, %r5, %r2;
	mul.lo.s32 	%r7, %r128, %r127;
	setp.ge.u32 	%p1, %r338, %r7;
	@%p1 bra 	$L__BB1_2;
	cvta.to.global.u64 	%rd5, %rd3;
	rem.s32 	%r133, %r5, %r7;
	mad.lo.s32 	%r134, %r7, %r1, %r133;
	mul.wide.u32 	%rd6, %r134, 4;
	add.s64 	%rd7, %rd5, %rd6;
	ld.global.f32 	%f57, [%rd7];
	shl.b32 	%r135, %r133, 2;
	mov.u32 	%r136, _ZZ17ConvForwardSharedIfEviPKT_iiiiiiiiiiiiPS0_S2_S2_bE8s_weight;
	add.s32 	%r137, %r136, %r135;
	st.shared.f32 	[%r137], %f57;
$L__BB1_2:
	shl.b32 	%r8, %r2, 2;
	setp.ge.u32 	%p2, %r338, %r8;
	@%p2 bra 	$L__BB1_9;
	shl.b32 	%r9, %r3, 2;
	div.u32 	%r138, %r5, %r2;
	sub.s32 	%r139, %r1, %r138;
	mad.lo.s32 	%r140, %r2, %r139, %r2;
	add.s32 	%r141, %r4, %r140;
	max.u32 	%r142, %r8, %r141;
	sub.s32 	%r143, %r142, %r141;
	setp.gt.u32 	%p3, %r8, %r141;
	selp.u32 	%r144, 1, 0, %p3;
	selp.s32 	%r145, -1, 0, %p3;
	add.s32 	%r146, %r143, %r145;
	div.u32 	%r147, %r146, %r2;
	add.s32 	%r10, %r147, %r144;
	and.b32  	%r148, %r10, 3;
	setp.eq.s32 	%p4, %r148, 3;
	@%p4 bra 	$L__BB1_6;
	add.s32 	%r150, %r10, 1;
	and.b32  	%r11, %r150, 3;
	mov.b32 	%r337, 0;
$L__BB1_5:
	.pragma "nounroll";
	add.s32 	%r151, %r9, %r338;
	mul.wide.u32 	%rd8, %r151, 4;
	add.s64 	%rd9, %rd1, %rd8;
	ld.global.f32 	%f58, [%rd9];
	shl.b32 	%r152, %r338, 2;
	mov.u32 	%r153, _ZZ17ConvForwardSharedIfEviPKT_iiiiiiiiiiiiPS0_S2_S2_bE8s_bottom;
	add.s32 	%r154, %r153, %r152;
	st.shared.f32 	[%r154], %f58;
	add.s32 	%r338, %r338, %r2;
	add.s32 	%r337, %r337, 1;
	setp.ne.s32 	%p5, %r337, %r11;
	@%p5 bra 	$L__BB1_5;
$L__BB1_6:
	setp.lt.u32 	%p6, %r10, 3;
	@%p6 bra 	$L__BB1_9;
	mov.u32 	%r157, _ZZ17ConvForwardSharedIfEviPKT_iiiiiiiiiiiiPS0_S2_S2_bE8s_bottom;
$L__BB1_8:
	.pragma "nounroll";
	add.s32 	%r155, %r9, %r338;
	mul.wide.u32 	%rd10, %r155, 4;
	add.s64 	%rd11, %rd1, %rd10;
	ld.global.f32 	%f59, [%rd11];
	shl.b32 	%r156, %r338, 2;
	add.s32 	%r158, %r157, %r156;
	st.shared.f32 	[%r158], %f59;
	add.s32 	%r159, %r155, %r2;
	mul.wide.u32 	%rd12, %r159, 4;
	add.s64 	%rd13, %rd1, %rd12;
	ld.global.f32 	%f60, [%rd13];
	add.s32 	%r160, %r158, %r8;
	st.shared.f32 	[%r160], %f60;
	add.s32 	%r161, %r159, %r2;
	mul.wide.u32 	%rd14, %r161, 4;
	add.s64 	%rd15, %rd1, %rd14;
	ld.global.f32 	%f61, [%rd15];
	add.s32 	%r162, %r160, %r8;
	st.shared.f32 	[%r162], %f61;
	add.s32 	%r163, %r161, %r2;
	mul.wide.u32 	%rd16, %r163, 4;
	add.s64 	%rd17, %rd1, %rd16;
	ld.global.f32 	%f62, [%rd17];
	add.s32 	%r164, %r162, %r8;
	st.shared.f32 	[%r164], %f62;
	add.s32 	%r338, %r8, %r338;
	setp.lt.u32 	%p7, %r338, %r8;
	@%p7 bra 	$L__BB1_8;
$L__BB1_9:
	bar.sync 	0;
	setp.ge.s32 	%p8, %r5, %r121;
	@%p8 bra 	$L__BB1_71;
	shl.b32 	%r165, %r5, 1;
	div.s32 	%r166, %r165, %r126;
	mul.lo.s32 	%r167, %r166, %r126;
	sub.s32 	%r19, %r165, %r167;
	shl.b32 	%r168, %r166, 1;
	rem.s32 	%r20, %r168, %r125;
	shl.b32 	%r169, %r5, 2;
	div.s32 	%r170, %r169, %r126;
	div.s32 	%r171, %r170, %r125;
	rem.s32 	%r21, %r171, %r122;
	mul.lo.s32 	%r22, %r19, %r130;
	add.s32 	%r172, %r128, %r22;
	sub.s32 	%r23, %r172, %r132;
	mul.lo.s32 	%r24, %r20, %r129;
	setp.gt.s32 	%p9, %r24, %r131;
	sub.s32 	%r173, %r24, %r131;
	selp.b32 	%r346, %r173, 0, %p9;
	add.s32 	%r26, %r173, %r127;
	min.s32 	%r27, %r26, %r123;
	setp.gt.s32 	%p10, %r127, %r27;
	sub.s32 	%r174, %r127, %r27;
	selp.b32 	%r175, %r174, 0, %p10;
	setp.ge.s32 	%p11, %r346, %r27;
	sub.s32 	%r28, %r175, %r346;
	min.s32 	%r176, %r124, %r23;
	add.s32 	%r177, %r132, %r176;
	max.s32 	%r178, %r132, %r22;
	sub.s32 	%r29, %r177, %r178;
	and.b32  	%r30, %r29, 3;
	and.b32  	%r31, %r29, 7;
	add.s32 	%r32, %r31, -1;
	not.b32 	%r179, %r178;
	add.s32 	%r33, %r177, %r179;
	setp.gt.s32 	%p12, %r22, %r132;
	sub.s32 	%r180, %r22, %r132;
	selp.b32 	%r34, %r180, 0, %p12;
	add.s32 	%r35, %r180, %r128;
	min.s32 	%r36, %r35, %r124;
	setp.gt.s32 	%p13, %r128, %r36;
	sub.s32 	%r181, %r128, %r36;
	selp.b32 	%r37, %r181, 0, %p13;
	mov.f32 	%f255, 0f00000000;
	@%p11 bra 	$L__BB1_25;
	sub.s32 	%r38, %r37, %r34;
	and.b32  	%r39, %r29, -8;
	and.b32  	%r40, %r29, 1;
	mov.f32 	%f255, 0f00000000;
	mov.u32 	%r340, %r346;
$L__BB1_12:
	setp.ge.s32 	%p14, %r34, %r36;
	@%p14 bra 	$L__BB1_24;
	setp.lt.u32 	%p15, %r33, 7;
	mul.lo.s32 	%r42, %r340, %r124;
	add.s32 	%r182, %r28, %r340;
	mad.lo.s32 	%r43, %r182, %r128, %r38;
	mov.u32 	%r343, %r34;
	@%p15 bra 	$L__BB1_16;
	mov.b32 	%r342, 0;
	mov.u32 	%r343, %r34;
$L__BB1_15:
	.pragma "nounroll";
	add.s32 	%r184, %r343, %r42;
	shl.b32 	%r185, %r184, 2;
	mov.u32 	%r186, _ZZ17ConvForwardSharedIfEviPKT_iiiiiiiiiiiiPS0_S2_S2_bE8s_bottom;
	add.s32 	%r187, %r186, %r185;
	ld.shared.f32 	%f66, [%r187];
	add.s32 	%r188, %r43, %r343;
	shl.b32 	%r189, %r188, 2;
	mov.u32 	%r190, _ZZ17ConvForwardSharedIfEviPKT_iiiiiiiiiiiiPS0_S2_S2_bE8s_weight;
	add.s32 	%r191, %r190, %r189;
	ld.shared.f32 	%f67, [%r191];
	fma.rn.f32 	%f68, %f66, %f67, %f255;
	ld.shared.f32 	%f69, [%r187+4];
	ld.shared.f32 	%f70, [%r191+4];
	fma.rn.f32 	%f71, %f69, %f70, %f68;
	ld.shared.f32 	%f72, [%r187+8];
	ld.shared.f32 	%f73, [%r191+8];
	fma.rn.f32 	%f74, %f72, %f73, %f71;
	ld.shared.f32 	%f75, [%r187+12];
	ld.shared.f32 	%f76, [%r191+12];
	fma.rn.f32 	%f77, %f75, %f76, %f74;
	ld.shared.f32 	%f78, [%r187+16];
	ld.shared.f32 	%f79, [%r191+16];
	fma.rn.f32 	%f80, %f78, %f79, %f77;
	ld.shared.f32 	%f81, [%r187+20];
	ld.shared.f32 	%f82, [%r191+20];
	fma.rn.f32 	%f83, %f81, %f82, %f80;
	ld.shared.f32 	%f84, [%r187+24];
	ld.shared.f32 	%f85, [%r191+24];
	fma.rn.f32 	%f86, %f84, %f85, %f83;
	ld.shared.f32 	%f87, [%r187+28];
	ld.shared.f32 	%f88, [%r191+28];
	fma.rn.f32 	%f255, %f87, %f88, %f86;
	add.s32 	%r343, %r343, 8;
	add.s32 	%r342, %r342, 8;
	setp.ne.s32 	%p16, %r342, %r39;
	@%p16 bra 	$L__BB1_15;
$L__BB1_16:
	setp.eq.s32 	%p17, %r31, 0;
	@%p17 bra 	$L__BB1_24;
	setp.lt.u32 	%p18, %r32, 3;
	@%p18 bra 	$L__BB1_19;
	add.s32 	%r192, %r343, %r42;
	shl.b32 	%r193, %r192, 2;
	mov.u32 	%r194, _ZZ17ConvForwardSharedIfEviPKT_iiiiiiiiiiiiPS0_S2_S2_bE8s_bottom;
	add.s32 	%r195, %r194, %r193;
	ld.shared.f32 	%f90, [%r195];
	add.s32 	%r196, %r43, %r343;
	shl.b32 	%r197, %r196, 2;
	mov.u32 	%r198, _ZZ17ConvForwardSharedIfEviPKT_iiiiiiiiiiiiPS0_S2_S2_bE8s_weight;
	add.s32 	%r199, %r198, %r197;
	ld.shared.f32 	%f91, [%r199];
	fma.rn.f32 	%f92, %f90, %f91, %f255;
	ld.shared.f32 	%f93, [%r195+4];
	ld.shared.f32 	%f94, [%r199+4];
	fma.rn.f32 	%f95, %f93, %f94, %f92;
	ld.shared.f32 	%f96, [%r195+8];
	ld.shared.f32 	%f97, [%r199+8];
	fma.rn.f32 	%f98, %f96, %f97, %f95;
	ld.shared.f32 	%f99, [%r195+12];
	ld.shared.f32 	%f100, [%r199+12];
	fma.rn.f32 	%f255, %f99, %f100, %f98;
	add.s32 	%r343, %r343, 4;
$L__BB1_19:
	setp.eq.s32 	%p19, %r30, 0;
	@%p19 bra 	$L__BB1_24;
	setp.eq.s32 	%p20, %r30, 1;
	@%p20 bra 	$L__BB1_22;
	add.s32 	%r200, %r343, %r42;
	shl.b32 	%r201, %r200, 2;
	mov.u32 	%r202, _ZZ17ConvForwardSharedIfEviPKT_iiiiiiiiiiiiPS0_S2_S2_bE8s_bottom;
	add.s32 	%r203, %r202, %r201;
	ld.shared.f32 	%f102, [%r203];
	add.s32 	%r204, %r43, %r343;
	shl.b32 	%r205, %r204, 2;
	mov.u32 	%r206, _ZZ17ConvForwardSharedIfEviPKT_iiiiiiiiiiiiPS0_S2_S2_bE8s_weight;
	add.s32 	%r207, %r206, %r205;
	ld.shared.f32 	%f103, [%r207];
	fma.rn.f32 	%f104, %f102, %f103, %f255;
	ld.shared.f32 	%f105, [%r203+4];
	ld.shared.f32 	%f106, [%r207+4];
	fma.rn.f32 	%f255, %f105, %f106, %f104;
	add.s32 	%r343, %r343, 2;
$L__BB1_22:
	setp.eq.s32 	%p21, %r40, 0;
	@%p21 bra 	$L__BB1_24;
	add.s32 	%r208, %r343, %r42;
	shl.b32 	%r209, %r208, 2;
	mov.u32 	%r210, _ZZ17ConvForwardSharedIfEviPKT_iiiiiiiiiiiiPS0_S2_S2_bE8s_bottom;
	add.s32 	%r211, %r210, %r209;
	ld.shared.f32 	%f107, [%r211];
	add.s32 	%r212, %r43, %r343;
	shl.b32 	%r213, %r212, 2;
	mov.u32 	%r214, _ZZ17ConvForwardSharedIfEviPKT_iiiiiiiiiiiiPS0_S2_S2_bE8s_weight;
	add.s32 	%r215, %r214, %r213;
	ld.shared.f32 	%f108, [%r215];
	fma.rn.f32 	%f255, %f107, %f108, %f255;
$L__BB1_24:
	add.s32 	%r340, %r340, 1;
	setp.lt.s32 	%p22, %r340, %r27;
	@%p22 bra 	$L__BB1_12;
$L__BB1_25:
	add.s32 	%r216, %r23, %r130;
	min.s32 	%r54, %r124, %r216;
	add.s32 	%r217, %r132, %r54;
	add.s32 	%r218, %r22, %r130;
	max.s32 	%r55, %r132, %r218;
	sub.s32 	%r56, %r217, %r55;
	and.b32  	%r57, %r56, 3;
	and.b32  	%r58, %r56, 7;
	add.s32 	%r59, %r58, -1;
	not.b32 	%r219, %r55;
	add.s32 	%r60, %r217, %r219;
	setp.gt.s32 	%p24, %r218, %r132;
	sub.s32 	%r220, %r218, %r132;
	selp.b32 	%r61, %r220, 0, %p24;
	add.s32 	%r221, %r35, %r130;
	min.s32 	%r62, %r221, %r124;
	setp.gt.s32 	%p25, %r128, %r62;
	sub.s32 	%r222, %r128, %r62;
	selp.b32 	%r63, %r222, 0, %p25;
	mov.f32 	%f265, 0f00000000;
	@%p11 bra 	$L__BB1_40;
	mov.f32 	%f265, 0f00000000;
$L__BB1_27:
	setp.ge.s32 	%p26, %r61, %r62;
	@%p26 bra 	$L__BB1_39;
	setp.lt.u32 	%p27, %r60, 7;
	mul.lo.s32 	%r65, %r346, %r124;
	add.s32 	%r223, %r28, %r346;
	sub.s32 	%r224, %r63, %r61;
	mad.lo.s32 	%r66, %r223, %r128, %r224;
	mov.u32 	%r349, %r61;
	@%p27 bra 	$L__BB1_31;
	mov.b32 	%r348, 0;
	mov.u32 	%r349, %r61;
$L__BB1_30:
	.pragma "nounroll";
	add.s32 	%r226, %r349, %r65;
	shl.b32 	%r227, %r226, 2;
	mov.u32 	%r228, _ZZ17ConvForwardSharedIfEviPKT_iiiiiiiiiiiiPS0_S2_S2_bE8s_bottom;
	add.s32 	%r229, %r228, %r227;
	ld.shared.f32 	%f112, [%r229];
	add.s32 	%r230, %r66, %r349;
	shl.b32 	%r231, %r230, 2;
	mov.u32 	%r232, _ZZ17ConvForwardSharedIfEviPKT_iiiiiiiiiiiiPS0_S2_S2_bE8s_weight;
	add.s32 	%r233, %r232, %r231;
	ld.shared.f32 	%f113, [%r233];
	fma.rn.f32 	%f114, %f112, %f113, %f265;
	ld.shared.f32 	%f115, [%r229+4];
	ld.shared.f32 	%f116, [%r233+4];
	fma.rn.f32 	%f117, %f115, %f116, %f114;
	ld.shared.f32 	%f118, [%r229+8];
	ld.shared.f32 	%f119, [%r233+8];
	fma.rn.f32 	%f120, %f118, %f119, %f117;
	ld.shared.f32 	%f121, [%r229+12];
	ld.shared.f32 	%f122, [%r233+12];
	fma.rn.f32 	%f123, %f121, %f122, %f120;
	ld.shared.f32 	%f124, [%r229+16];
	ld.shared.f32 	%f125, [%r233+16];
	fma.rn.f32 	%f126, %f124, %f125, %f123;
	ld.shared.f32 	%f127, [%r229+20];
	ld.shared.f32 	%f128, [%r233+20];
	fma.rn.f32 	%f129, %f127, %f128, %f126;
	ld.shared.f32 	%f130, [%r229+24];
	ld.shared.f32 	%f131, [%r233+24];
	fma.rn.f32 	%f132, %f130, %f131, %f129;
	ld.shared.f32 	%f133, [%r229+28];
	ld.shared.f32 	%f134, [%r233+28];
	fma.rn.f32 	%f265, %f133, %f134, %f132;
	add.s32 	%r349, %r349, 8;
	add.s32 	%r348, %r348, 8;
	and.b32  	%r234, %r56, -8;
	setp.ne.s32 	%p28, %r348, %r234;
	@%p28 bra 	$L__BB1_30;
$L__BB1_31:
	setp.eq.s32 	%p29, %r58, 0;
	@%p29 bra 	$L__BB1_39;
	setp.lt.u32 	%p30, %r59, 3;
	@%p30 bra 	$L__BB1_34;
	add.s32 	%r235, %r349, %r65;
	shl.b32 	%r236, %r235, 2;
	mov.u32 	%r237, _ZZ17ConvForwardSharedIfEviPKT_iiiiiiiiiiiiPS0_S2_S2_bE8s_bottom;
	add.s32 	%r238, %r237, %r236;
	ld.shared.f32 	%f136, [%r238];
	add.s32 	%r239, %r66, %r349;
	shl.b32 	%r240, %r239, 2;
	mov.u32 	%r241, _ZZ17ConvForwardSharedIfEviPKT_iiiiiiiiiiiiPS0_S2_S2_bE8s_weight;
	add.s32 	%r242, %r241, %r240;
	ld.shared.f32 	%f137, [%r242];
	fma.rn.f32 	%f138, %f136, %f137, %f265;
	ld.shared.f32 	%f139, [%r238+4];
	ld.shared.f32 	%f140, [%r242+4];
	fma.rn.f32 	%f141, %f139, %f140, %f138;
	ld.shared.f32 	%f142, [%r238+8];
	ld.shared.f32 	%f143, [%r242+8];
	fma.rn.f32 	%f144, %f142, %f143, %f141;
	ld.shared.f32 	%f145, [%r238+12];
	ld.shared.f32 	%f146, [%r242+12];
	fma.rn.f32 	%f265, %f145, %f146, %f144;
	add.s32 	%r349, %r349, 4;
$L__BB1_34:
	setp.eq.s32 	%p31, %r57, 0;
	@%p31 bra 	$L__BB1_39;
	setp.eq.s32 	%p32, %r57, 1;
	@%p32 bra 	$L__BB1_37;
	add.s32 	%r243, %r349, %r65;
	shl.b32 	%r244, %r243, 2;
	mov.u32 	%r245, _ZZ17ConvForwardSharedIfEviPKT_iiiiiiiiiiiiPS0_S2_S2_bE8s_bottom;
	add.s32 	%r246, %r245, %r244;
	ld.shared.f32 	%f148, [%r246];
	add.s32 	%r247, %r66, %r349;
	shl.b32 	%r248, %r247, 2;
	mov.u32 	%r249, _ZZ17ConvForwardSharedIfEviPKT_iiiiiiiiiiiiPS0_S2_S2_bE8s_weight;
	add.s32 	%r250, %r249, %r248;
	ld.shared.f32 	%f149, [%r250];
	fma.rn.f32 	%f150, %f148, %f149, %f265;
	ld.shared.f32 	%f151, [%r246+4];
	ld.shared.f32 	%f152, [%r250+4];
	fma.rn.f32 	%f265, %f151, %f152, %f150;
	add.s32 	%r349, %r349, 2;
$L__BB1_37:
	and.b32  	%r251, %r56, 1;
	setp.eq.b32 	%p33, %r251, 1;
	not.pred 	%p34, %p33;
	@%p34 bra 	$L__BB1_39;
	add.s32 	%r252, %r349, %r65;
	shl.b32 	%r253, %r252, 2;
	mov.u32 	%r254, _ZZ17ConvForwardSharedIfEviPKT_iiiiiiiiiiiiPS0_S2_S2_bE8s_bottom;
	add.s32 	%r255, %r254, %r253;
	ld.shared.f32 	%f153, [%r255];
	add.s32 	%r256, %r66, %r349;
	shl.b32 	%r257, %r256, 2;
	mov.u32 	%r258, _ZZ17ConvForwardSharedIfEviPKT_iiiiiiiiiiiiPS0_S2_S2_bE8s_weight;
	add.s32 	%r259, %r258, %r257;
	ld.shared.f32 	%f154, [%r259];
	fma.rn.f32 	%f265, %f153, %f154, %f265;
$L__BB1_39:
	add.s32 	%r346, %r346, 1;
	setp.lt.s32 	%p35, %r346, %r27;
	@%p35 bra 	$L__BB1_27;
$L__BB1_40:
	add.s32 	%r260, %r24, %r129;
	setp.gt.s32 	%p36, %r260, %r131;
	sub.s32 	%r261, %r260, %r131;
	selp.b32 	%r358, %r261, 0, %p36;
	add.s32 	%r262, %r26, %r129;
	min.s32 	%r78, %r262, %r123;
	setp.gt.s32 	%p37, %r127, %r78;
	sub.s32 	%r263, %r127, %r78;
	selp.b32 	%r264, %r263, 0, %p37;
	setp.ge.s32 	%p38, %r358, %r78;
	sub.s32 	%r79, %r264, %r358;
	mov.f32 	%f275, 0f00000000;
	@%p38 bra 	$L__BB1_55;
	sub.s32 	%r80, %r37, %r34;
	and.b32  	%r81, %r29, -8;
	and.b32  	%r82, %r29, 1;
	mov.f32 	%f275, 0f00000000;
	mov.u32 	%r352, %r358;
$L__BB1_42:
	setp.ge.s32 	%p39, %r34, %r36;
	@%p39 bra 	$L__BB1_54;
	setp.lt.u32 	%p40, %r33, 7;
	mul.lo.s32 	%r84, %r352, %r124;
	add.s32 	%r265, %r79, %r352;
	mad.lo.s32 	%r85, %r265, %r128, %r80;
	mov.u32 	%r355, %r34;
	@%p40 bra 	$L__BB1_46;
	mov.b32 	%r354, 0;
	mov.u32 	%r355, %r34;
$L__BB1_45:
	.pragma "nounroll";
	add.s32 	%r267, %r355, %r84;
	shl.b32 	%r268, %r267, 2;
	mov.u32 	%r269, _ZZ17ConvForwardSharedIfEviPKT_iiiiiiiiiiiiPS0_S2_S2_bE8s_bottom;
	add.s32 	%r270, %r269, %r268;
	ld.shared.f32 	%f158, [%r270];
	add.s32 	%r271, %r85, %r355;
	shl.b32 	%r272, %r271, 2;
	mov.u32 	%r273, _ZZ17ConvForwardSharedIfEviPKT_iiiiiiiiiiiiPS0_S2_S2_bE8s_weight;
	add.s32 	%r274, %r273, %r272;
	ld.shared.f32 	%f159, [%r274];
	fma.rn.f32 	%f160, %f158, %f159, %f275;
	ld.shared.f32 	%f161, [%r270+4];
	ld.shared.f32 	%f162, [%r274+4];
	fma.rn.f32 	%f163, %f161, %f162, %f160;
	ld.shared.f32 	%f164, [%r270+8];
	ld.shared.f32 	%f165, [%r274+8];
	fma.rn.f32 	%f166, %f164, %f165, %f163;
	ld.shared.f32 	%f167, [%r270+12];
	ld.shared.f32 	%f168, [%r274+12];
	fma.rn.f32 	%f169, %f167, %f168, %f166;
	ld.shared.f32 	%f170, [%r270+16];
	ld.shared.f32 	%f171, [%r274+16];
	fma.rn.f32 	%f172, %f170, %f171, %f169;
	ld.shared.f32 	%f173, [%r270+20];
	ld.shared.f32 	%f174, [%r274+20];
	fma.rn.f32 	%f175, %f173, %f174, %f172;
	ld.shared.f32 	%f176, [%r270+24];
	ld.shared.f32 	%f177, [%r274+24];
	fma.rn.f32 	%f178, %f176, %f177, %f175;
	ld.shared.f32 	%f179, [%r270+28];
	ld.shared.f32 	%f180, [%r274+28];
	fma.rn.f32 	%f275, %f179, %f180, %f178;
	add.s32 	%r355, %r355, 8;
	add.s32 	%r354, %r354, 8;
	setp.ne.s32 	%p41, %r354, %r81;
	@%p41 bra 	$L__BB1_45;
$L__BB1_46:
	setp.eq.s32 	%p42, %r31, 0;
	@%p42 bra 	$L__BB1_54;
	setp.lt.u32 	%p43, %r32, 3;
	@%p43 bra 	$L__BB1_49;
	add.s32 	%r275, %r355, %r84;
	shl.b32 	%r276, %r275, 2;
	mov.u32 	%r277, _ZZ17ConvForwardSharedIfEviPKT_iiiiiiiiiiiiPS0_S2_S2_bE8s_bottom;
	add.s32 	%r278, %r277, %r276;
	ld.shared.f32 	%f182, [%r278];
	add.s32 	%r279, %r85, %r355;
	shl.b32 	%r280, %r279, 2;
	mov.u32 	%r281, _ZZ17ConvForwardSharedIfEviPKT_iiiiiiiiiiiiPS0_S2_S2_bE8s_weight;
	add.s32 	%r282, %r281, %r280;
	ld.shared.f32 	%f183, [%r282];
	fma.rn.f32 	%f184, %f182, %f183, %f275;
	ld.shared.f32 	%f185, [%r278+4];
	ld.shared.f32 	%f186, [%r282+4];
	fma.rn.f32 	%f187, %f185, %f186, %f184;
	ld.shared.f32 	%f188, [%r278+8];
	ld.shared.f32 	%f189, [%r282+8];
	fma.rn.f32 	%f190, %f188, %f189, %f187;
	ld.shared.f32 	%f191, [%r278+12];
	ld.shared.f32 	%f192, [%r282+12];
	fma.rn.f32 	%f275, %f191, %f192, %f190;
	add.s32 	%r355, %r355, 4;
$L__BB1_49:
	setp.eq.s32 	%p44, %r30, 0;
	@%p44 bra 	$L__BB1_54;
	setp.eq.s32 	%p45, %r30, 1;
	@%p45 bra 	$L__BB1_52;
	add.s32 	%r283, %r355, %r84;
	shl.b32 	%r284, %r283, 2;
	mov.u32 	%r285, _ZZ17ConvForwardSharedIfEviPKT_iiiiiiiiiiiiPS0_S2_S2_bE8s_bottom;
	add.s32 	%r286, %r285, %r284;
	ld.shared.f32 	%f194, [%r286];
	add.s32 	%r287, %r85, %r355;
	shl.b32 	%r288, %r287, 2;
	mov.u32 	%r289, _ZZ17ConvForwardSharedIfEviPKT_iiiiiiiiiiiiPS0_S2_S2_bE8s_weight;
	add.s32 	%r290, %r289, %r288;
	ld.shared.f32 	%f195, [%r290];
	fma.rn.f32 	%f196, %f194, %f195, %f275;
	ld.shared.f32 	%f197, [%r286+4];
	ld.shared.f32 	%f198, [%r290+4];
	fma.rn.f32 	%f275, %f197, %f198, %f196;
	add.s32 	%r355, %r355, 2;
$L__BB1_52:
	setp.eq.s32 	%p46, %r82, 0;
	@%p46 bra 	$L__BB1_54;
	add.s32 	%r291, %r355, %r84;
	shl.b32 	%r292, %r291, 2;
	mov.u32 	%r293, _ZZ17ConvForwardSharedIfEviPKT_iiiiiiiiiiiiPS0_S2_S2_bE8s_bottom;
	add.s32 	%r294, %r293, %r292;
	ld.shared.f32 	%f199, [%r294];
	add.s32 	%r295, %r85, %r355;
	shl.b32 	%r296, %r295, 2;
	mov.u32 	%r297, _ZZ17ConvForwardSharedIfEviPKT_iiiiiiiiiiiiPS0_S2_S2_bE8s_weight;
	add.s32 	%r298, %r297, %r296;
	ld.shared.f32 	%f200, [%r298];
	fma.rn.f32 	%f275, %f199, %f200, %f275;
$L__BB1_54:
	add.s32 	%r352, %r352, 1;
	setp.lt.s32 	%p47, %r352, %r78;
	@%p47 bra 	$L__BB1_42;
$L__BB1_55:
	setp.ge.s32 	%p48, %r358, %r78;
	mov.f32 	%f285, 0f00000000;
	@%p48 bra 	$L__BB1_70;
	sub.s32 	%r96, %r63, %r61;
	and.b32  	%r97, %r56, 1;
	and.b32  	%r299, %r56, -8;
	neg.s32 	%r98, %r299;
	sub.s32 	%r99, %r55, %r132;
	max.s32 	%r300, %r128, %r54;
	sub.s32 	%r100, %r300, %r54;
	mov.f32 	%f285, 0f00000000;
$L__BB1_57:
	setp.ge.s32 	%p49, %r61, %r62;
	@%p49 bra 	$L__BB1_69;
	setp.lt.u32 	%p50, %r60, 7;
	mul.lo.s32 	%r102, %r358, %r124;
	add.s32 	%r301, %r79, %r358;
	mul.lo.s32 	%r103, %r301, %r128;
	add.s32 	%r104, %r96, %r103;
	mov.u32 	%r363, %r61;
	@%p50 bra 	$L__BB1_61;
	add.s32 	%r302, %r99, %r102;
	shl.b32 	%r303, %r302, 2;
	mov.u32 	%r304, _ZZ17ConvForwardSharedIfEviPKT_iiiiiiiiiiiiPS0_S2_S2_bE8s_bottom;
	add.s32 	%r305, %r304, %r303;
	add.s32 	%r360, %r305, 16;
	add.s32 	%r306, %r100, %r103;
	shl.b32 	%r307, %r306, 2;
	mov.u32 	%r308, _ZZ17ConvForwardSharedIfEviPKT_iiiiiiiiiiiiPS0_S2_S2_bE8s_weight;
	add.s32 	%r309, %r308, %r307;
	add.s32 	%r359, %r309, 16;
	mov.u32 	%r361, %r98;
	mov.u32 	%r363, %r61;
$L__BB1_60:
	.pragma "nounroll";
	ld.shared.f32 	%f204, [%r360+-16];
	ld.shared.f32 	%f205, [%r359+-16];
	fma.rn.f32 	%f206, %f204, %f205, %f285;
	ld.shared.f32 	%f207, [%r360+-12];
	ld.shared.f32 	%f208, [%r359+-12];
	fma.rn.f32 	%f209, %f207, %f208, %f206;
	ld.shared.f32 	%f210, [%r360+-8];
	ld.shared.f32 	%f211, [%r359+-8];
	fma.rn.f32 	%f212, %f210, %f211, %f209;
	ld.shared.f32 	%f213, [%r360+-4];
	ld.shared.f32 	%f214, [%r359+-4];
	fma.rn.f32 	%f215, %f213, %f214, %f212;
	ld.shared.f32 	%f216, [%r360];
	ld.shared.f32 	%f217, [%r359];
	fma.rn.f32 	%f218, %f216, %f217, %f215;
	ld.shared.f32 	%f219, [%r360+4];
	ld.shared.f32 	%f220, [%r359+4];
	fma.rn.f32 	%f221, %f219, %f220, %f218;
	ld.shared.f32 	%f222, [%r360+8];
	ld.shared.f32 	%f223, [%r359+8];
	fma.rn.f32 	%f224, %f222, %f223, %f221;
	ld.shared.f32 	%f225, [%r360+12];
	ld.shared.f32 	%f226, [%r359+12];
	fma.rn.f32 	%f285, %f225, %f226, %f224;
	add.s32 	%r363, %r363, 8;
	add.s32 	%r361, %r361, 8;
	add.s32 	%r360, %r360, 32;
	add.s32 	%r359, %r359, 32;
	setp.ne.s32 	%p51, %r361, 0;
	@%p51 bra 	$L__BB1_60;
$L__BB1_61:
	setp.eq.s32 	%p52, %r58, 0;
	@%p52 bra 	$L__BB1_69;
	setp.lt.u32 	%p53, %r59, 3;
	@%p53 bra 	$L__BB1_64;
	add.s32 	%r310, %r363, %r102;
	shl.b32 	%r311, %r310, 2;
	mov.u32 	%r312, _ZZ17ConvForwardSharedIfEviPKT_iiiiiiiiiiiiPS0_S2_S2_bE8s_bottom;
	add.s32 	%r313, %r312, %r311;
	ld.shared.f32 	%f228, [%r313];
	add.s32 	%r314, %r104, %r363;
	shl.b32 	%r315, %r314, 2;
	mov.u32 	%r316, _ZZ17ConvForwardSharedIfEviPKT_iiiiiiiiiiiiPS0_S2_S2_bE8s_weight;
	add.s32 	%r317, %r316, %r315;
	ld.shared.f32 	%f229, [%r317];
	fma.rn.f32 	%f230, %f228, %f229, %f285;
	ld.shared.f32 	%f231, [%r313+4];
	ld.shared.f32 	%f232, [%r317+4];
	fma.rn.f32 	%f233, %f231, %f232, %f230;
	ld.shared.f32 	%f234, [%r313+8];
	ld.shared.f32 	%f235, [%r317+8];
	fma.rn.f32 	%f236, %f234, %f235, %f233;
	ld.shared.f32 	%f237, [%r313+12];
	ld.shared.f32 	%f238, [%r317+12];
	fma.rn.f32 	%f285, %f237, %f238, %f236;
	add.s32 	%r363, %r363, 4;
$L__BB1_64:
	setp.eq.s32 	%p54, %r57, 0;
	@%p54 bra 	$L__BB1_69;
	setp.eq.s32 	%p55, %r57, 1;
	@%p55 bra 	$L__BB1_67;
	add.s32 	%r318, %r363, %r102;
	shl.b32 	%r319, %r318, 2;
	mov.u32 	%r320, _ZZ17ConvForwardSharedIfEviPKT_iiiiiiiiiiiiPS0_S2_S2_bE8s_bottom;
	add.s32 	%r321, %r320, %r319;
	ld.shared.f32 	%f240, [%r321];
	add.s32 	%r322, %r104, %r363;
	shl.b32 	%r323, %r322, 2;
	mov.u32 	%r324, _ZZ17ConvForwardSharedIfEviPKT_iiiiiiiiiiiiPS0_S2_S2_bE8s_weight;
	add.s32 	%r325, %r324, %r323;
	ld.shared.f32 	%f241, [%r325];
	fma.rn.f32 	%f242, %f240, %f241, %f285;
	ld.shared.f32 	%f243, [%r321+4];
	ld.shared.f32 	%f244, [%r325+4];
	fma.rn.f32 	%f285, %f243, %f244, %f242;
	add.s32 	%r363, %r363, 2;
$L__BB1_67:
	setp.eq.s32 	%p56, %r97, 0;
	@%p56 bra 	$L__BB1_69;
	add.s32 	%r326, %r363, %r102;
	shl.b32 	%r327, %r326, 2;
	mov.u32 	%r328, _ZZ17ConvForwardSharedIfEviPKT_iiiiiiiiiiiiPS0_S2_S2_bE8s_bottom;
	add.s32 	%r329, %r328, %r327;
	ld.shared.f32 	%f245, [%r329];
	add.s32 	%r330, %r104, %r363;
	shl.b32 	%r331, %r330, 2;
	mov.u32 	%r332, _ZZ17ConvForwardSharedIfEviPKT_iiiiiiiiiiiiPS0_S2_S2_bE8s_weight;
	add.s32 	%r333, %r332, %r331;
	ld.shared.f32 	%f246, [%r333];
	fma.rn.f32 	%f285, %f245, %f246, %f285;
$L__BB1_69:
	add.s32 	%r358, %r358, 1;
	setp.lt.s32 	%p57, %r358, %r78;
	@%p57 bra 	$L__BB1_57;
$L__BB1_70:
	mad.lo.s32 	%r334, %r21, %r125, %r20;
	mad.lo.s32 	%r335, %r334, %r126, %r19;
	cvta.to.global.u64 	%rd18, %rd2;
	mul.wide.s32 	%rd19, %r335, 4;
	add.s64 	%rd20, %rd18, %rd19;
	st.global.f32 	[%rd20], %f255;
	st.global.f32 	[%rd20+4], %f265;
	mul.wide.s32 	%rd21, %r126, 4;
	add.s64 	%rd22, %rd20, %rd21;
	st.global.f32 	[%rd22], %f275;
	st.global.f32 	[%rd22+4], %f285;
$L__BB1_71:
	ret;

}
	// .globl	_Z10GPU1x1ConvIfEvPKT_S2_PS0_iiii
.visible .entry _Z10GPU1x1ConvIfEvPKT_S2_PS0_iiii(
	.param .u64 .ptr .align 1 _Z10GPU1x1ConvIfEvPKT_S2_PS0_iiii_param_0,
	.param .u64 .ptr .align 1 _Z10GPU1x1ConvIfEvPKT_S2_PS0_iiii_param_1,
	.param .u64 .ptr .align 1 _Z10GPU1x1ConvIfEvPKT_S2_PS0_iiii_param_2,
	.param .u32 _Z10GPU1x1ConvIfEvPKT_S2_PS0_iiii_param_3,
	.param .u32 _Z10GPU1x1ConvIfEvPKT_S2_PS0_iiii_param_4,
	.param .u32 _Z10GPU1x1ConvIfEvPKT_S2_PS0_iiii_param_5,
	.param .u32 _Z10GPU1x1ConvIfEvPKT_S2_PS0_iiii_param_6
)
{
	.reg .pred 	%p<18>;
	.reg .b32 	%r<49>;
	.reg .b32 	%f<94>;
	.reg .b64 	%rd<29>;
	// demoted variable
	.shared .align 4 .b8 _ZZ10GPU1x1ConvIfEvPKT_S2_PS0_iiiiE4s_in[1024];
	ld.param.u64 	%rd5, [_Z10GPU1x1ConvIfEvPKT_S2_PS0_iiii_param_0];
	ld.param.u64 	%rd6, [_Z10GPU1x1ConvIfEvPKT_S2_PS0_iiii_param_1];
	ld.param.u64 	%rd7, [_Z10GPU1x1ConvIfEvPKT_S2_PS0_iiii_param_2];
	ld.param.u32 	%r24, [_Z10GPU1x1ConvIfEvPKT_S2_PS0_iiii_param_3];
	ld.param.u32 	%r25, [_Z10GPU1x1ConvIfEvPKT_S2_PS0_iiii_param_4];
	ld.param.u32 	%r26, [_Z10GPU1x1ConvIfEvPKT_S2_PS0_iiii_param_5];
	ld.param.u32 	%r27, [_Z10GPU1x1ConvIfEvPKT_S2_PS0_iiii_param_6];
	cvta.to.global.u64 	%rd1, %rd7;
	cvta.to.global.u64 	%rd2, %rd6;
	mov.u32 	%r1, %tid.x;
	mov.u32 	%r2, %ctaid.y;
	mov.u32 	%r3, %ctaid.x;
	mad.lo.s32 	%r4, %r25, %r2, %r3;
	setp.lt.s32 	%p1, %r27, 1;
	@%p1 bra 	$L__BB2_26;
	cvta.to.global.u64 	%rd8, %rd5;
	mul.lo.s32 	%r29, %r24, %r1;
	mad.lo.s32 	%r30, %r29, %r25, %r4;
	mul.wide.u32 	%rd9, %r30, 4;
	add.s64 	%rd3, %rd8, %rd9;
	mul.lo.s32 	%r6, %r25, %r24;
	shl.b32 	%r31, %r6, 8;
	add.s32 	%r32, %r30, %r31;
	mul.wide.u32 	%rd10, %r32, 4;
	add.s64 	%rd4, %rd8, %rd10;
	shl.b32 	%r33, %r1, 2;
	mov.u32 	%r34, _ZZ10GPU1x1ConvIfEvPKT_S2_PS0_iiiiE4s_in;
	add.s32 	%r5, %r34, %r33;
	setp.eq.s32 	%p2, %r27, 1;
	mov.b32 	%r48, 0;
	@%p2 bra 	$L__BB2_18;
	and.b32  	%r48, %r27, 2147483646;
	neg.s32 	%r47, %r48;
	add.s32 	%r35, %r2, %r24;
	mad.lo.s32 	%r46, %r25, %r35, %r3;
	shl.b32 	%r10, %r6, 1;
	add.s32 	%r36, %r1, %r26;
	add.s32 	%r45, %r36, 256;
	shl.b32 	%r12, %r26, 1;
	mov.u32 	%r43, %r4;
	mov.u32 	%r44, %r1;
$L__BB2_3:
	setp.gt.u32 	%p3, %r1, 127;
	ld.global.f32 	%f1, [%rd3];
	add.s32 	%r37, %r44, 256;
	mul.wide.u32 	%rd11, %r44, 4;
	add.s64 	%rd12, %rd2, %rd11;
	ld.global.f32 	%f2, [%rd12];
	ld.global.f32 	%f3, [%rd4];
	mul.wide.u32 	%rd13, %r37, 4;
	add.s64 	%rd14, %rd2, %rd13;
	ld.global.f32 	%f4, [%rd14];
	mul.f32 	%f5, %f3, %f4;
	fma.rn.f32 	%f6, %f1, %f2, %f5;
	st.shared.f32 	[%r5], %f6;
	bar.sync 	0;
	@%p3 bra 	$L__BB2_5;
	ld.shared.f32 	%f7, [%r5+512];
	ld.shared.f32 	%f8, [%r5];
	add.f32 	%f9, %f7, %f8;
	st.shared.f32 	[%r5], %f9;
$L__BB2_5:
	setp.gt.u32 	%p4, %r1, 63;
	bar.sync 	0;
	@%p4 bra 	$L__BB2_7;
	ld.shared.f32 	%f10, [%r5+256];
	ld.shared.f32 	%f11, [%r5];
	add.f32 	%f12, %f10, %f11;
	st.shared.f32 	[%r5], %f12;
$L__BB2_7:
	setp.gt.u32 	%p5, %r1, 31;
	bar.sync 	0;
	@%p5 bra 	$L__BB2_10;
	setp.ne.s32 	%p6, %r1, 0;
	ld.shared.f32 	%f13, [%r5+128];
	ld.shared.f32 	%f14, [%r5];
	add.f32 	%f15, %f13, %f14;
	st.shared.f32 	[%r5], %f15;
	bar.sync 	0;
	ld.shared.f32 	%f16, [%r5+64];
	ld.shared.f32 	%f17, [%r5];
	add.f32 	%f18, %f16, %f17;
	st.shared.f32 	[%r5], %f18;
	bar.sync 	0;
	ld.shared.f32 	%f19, [%r5+32];
	ld.shared.f32 	%f20, [%r5];
	add.f32 	%f21, %f19, %f20;
	st.shared.f32 	[%r5], %f21;
	bar.sync 	0;
	ld.shared.f32 	%f22, [%r5+16];
	ld.shared.f32 	%f23, [%r5];
	add.f32 	%f24, %f22, %f23;
	st.shared.f32 	[%r5], %f24;
	bar.sync 	0;
	ld.shared.f32 	%f25, [%r5+8];
	ld.shared.f32 	%f26, [%r5];
	add.f32 	%f27, %f25, %f26;
	st.shared.f32 	[%r5], %f27;
	bar.sync 	0;
	ld.shared.f32 	%f28, [%r5+4];
	ld.shared.f32 	%f29, [%r5];
	add.f32 	%f30, %f28, %f29;
	st.shared.f32 	[%r5], %f30;
	bar.sync 	0;
	@%p6 bra 	$L__BB2_10;
	ld.shared.f32 	%f31, [_ZZ10GPU1x1ConvIfEvPKT_S2_PS0_iiiiE4s_in];
	mul.wide.s32 	%rd15, %r43, 4;
	add.s64 	%rd16, %rd1, %rd15;
	st.global.f32 	[%rd16], %f31;
$L__BB2_10:
	setp.gt.u32 	%p7, %r1, 127;
	ld.global.f32 	%f32, [%rd3];
	add.s32 	%r38, %r45, -256;
	mul.wide.u32 	%rd17, %r38, 4;
	add.s64 	%rd18, %rd2, %rd17;
	ld.global.f32 	%f33, [%rd18];
	ld.global.f32 	%f34, [%rd4];
	mul.wide.u32 	%rd19, %r45, 4;
	add.s64 	%rd20, %rd2, %rd19;
	ld.global.f32 	%f35, [%rd20];
	mul.f32 	%f36, %f34, %f35;
	fma.rn.f32 	%f37, %f32, %f33, %f36;
	st.shared.f32 	[%r5], %f37;
	bar.sync 	0;
	@%p7 bra 	$L__BB2_12;
	ld.shared.f32 	%f38, [%r5+512];
	ld.shared.f32 	%f39, [%r5];
	add.f32 	%f40, %f38, %f39;
	st.shared.f32 	[%r5], %f40;
$L__BB2_12:
	setp.gt.u32 	%p8, %r1, 63;
	bar.sync 	0;
	@%p8 bra 	$L__BB2_14;
	ld.shared.f32 	%f41, [%r5+256];
	ld.shared.f32 	%f42, [%r5];
	add.f32 	%f43, %f41, %f42;
	st.shared.f32 	[%r5], %f43;
$L__BB2_14:
	setp.gt.u32 	%p9, %r1, 31;
	bar.sync 	0;
	@%p9 bra 	$L__BB2_17;
	setp.ne.s32 	%p10, %r1, 0;
	ld.shared.f32 	%f44, [%r5+128];
	ld.shared.f32 	%f45, [%r5];
	add.f32 	%f46, %f44, %f45;
	st.shared.f32 	[%r5], %f46;
	bar.sync 	0;
	ld.shared.f32 	%f47, [%r5+64];
	ld.shared.f32 	%f48, [%r5];
	add.f32 	%f49, %f47, %f48;
	st.shared.f32 	[%r5], %f49;
	bar.sync 	0;
	ld.shared.f32 	%f50, [%r5+32];
	ld.shared.f32 	%f51, [%r5];
	add.f32 	%f52, %f50, %f51;
	st.shared.f32 	[%r5], %f52;
	bar.sync 	0;
	ld.shared.f32 	%f53, [%r5+16];
	ld.shared.f32 	%f54, [%r5];
	add.f32 	%f55, %f53, %f54;
	st.shared.f32 	[%r5], %f55;
	bar.sync 	0;
	ld.shared.f32 	%f56, [%r5+8];
	ld.shared.f32 	%f57, [%r5];
	add.f32 	%f58, %f56, %f57;
	st.shared.f32 	[%r5], %f58;
	bar.sync 	0;
	ld.shared.f32 	%f59, [%r5+4];
	ld.shared.f32 	%f60, [%r5];
	add.f32 	%f61, %f59, %f60;
	st.shared.f32 	[%r5], %f61;
	bar.sync 	0;
	@%p10 bra 	$L__BB2_17;
	ld.shared.f32 	%f62, [_ZZ10GPU1x1ConvIfEvPKT_S2_PS0_iiiiE4s_in];
	mul.wide.s32 	%rd21, %r46, 4;
	add.s64 	%rd22, %rd1, %rd21;
	st.global.f32 	[%rd22], %f62;
$L__BB2_17:
	add.s32 	%r47, %r47, 2;
	add.s32 	%r46, %r46, %r10;
	add.s32 	%r45, %r45, %r12;
	add.s32 	%r44, %r44, %r12;
	add.s32 	%r43, %r43, %r10;
	setp.ne.s32 	%p11, %r47, 0;
	@%p11 bra 	$L__BB2_3;
$L__BB2_18:
	and.b32  	%r39, %r27, 1;
	setp.eq.b32 	%p12, %r39, 1;
	not.pred 	%p13, %p12;
	@%p13 bra 	$L__BB2_26;
	setp.gt.u32 	%p14, %r1, 127;
	ld.global.f32 	%f63, [%rd3];
	mad.lo.s32 	%r40, %r48, %r26, %r1;
	mul.wide.u32 	%rd23, %r40, 4;
	add.s64 	%rd24, %rd2, %rd23;
	ld.global.f32 	%f64, [%rd24];
	ld.global.f32 	%f65, [%rd4];
	add.s32 	%r41, %r40, 256;
	mul.wide.u32 	%rd25, %r41, 4;
	add.s64 	%rd26, %rd2, %rd25;
	ld.global.f32 	%f66, [%rd26];
	mul.f32 	%f67, %f65, %f66;
	fma.rn.f32 	%f68, %f63, %f64, %f67;
	st.shared.f32 	[%r5], %f68;
	bar.sync 	0;
	@%p14 bra 	$L__BB2_21;
	ld.shared.f32 	%f69, [%r5+512];
	ld.shared.f32 	%f70, [%r5];
	add.f32 	%f71, %f69, %f70;
	st.shared.f32 	[%r5], %f71;
$L__BB2_21:
	setp.gt.u32 	%p15, %r1, 63;
	bar.sync 	0;
	@%p15 bra 	$L__BB2_23;
	ld.shared.f32 	%f72, [%r5+256];
	ld.shared.f32 	%f73, [%r5];
	add.f32 	%f74, %f72, %f73;
	st.shared.f32 	[%r5], %f74;
$L__BB2_23:
	setp.gt.u32 	%p16, %r1, 31;
	bar.sync 	0;
	@%p16 bra 	$L__BB2_26;
	setp.ne.s32 	%p17, %r1, 0;
	ld.shared.f32 	%f75, [%r5+128];
	ld.shared.f32 	%f76, [%r5];
	add.f32 	%f77, %f75, %f76;
	st.shared.f32 	[%r5], %f77;
	bar.sync 	0;
	ld.shared.f32 	%f78, [%r5+64];
	ld.shared.f32 	%f79, [%r5];
	add.f32 	%f80, %f78, %f79;
	st.shared.f32 	[%r5], %f80;
	bar.sync 	0;
	ld.shared.f32 	%f81, [%r5+32];
	ld.shared.f32 	%f82, [%r5];
	add.f32 	%f83, %f81, %f82;
	st.shared.f32 	[%r5], %f83;
	bar.sync 	0;
	ld.shared.f32 	%f84, [%r5+16];
	ld.shared.f32 	%f85, [%r5];
	add.f32 	%f86, %f84, %f85;
	st.shared.f32 	[%r5], %f86;
	bar.sync 	0;
	ld.shared.f32 	%f87, [%r5+8];
	ld.shared.f32 	%f88, [%r5];
	add.f32 	%f89, %f87, %f88;
	st.shared.f32 	[%r5], %f89;
	bar.sync 	0;
	ld.shared.f32 	%f90, [%r5+4];
	ld.shared.f32 	%f91, [%r5];
	add.f32 	%f92, %f90, %f91;
	st.shared.f32 	[%r5], %f92;
	bar.sync 	0;
	@%p17 bra 	$L__BB2_26;
	ld.shared.f32 	%f93, [_ZZ10GPU1x1ConvIfEvPKT_S2_PS0_iiiiE4s_in];
	mad.lo.s32 	%r42, %r6, %r48, %r4;
	mul.wide.s32 	%rd27, %r42, 4;
	add.s64 	%rd28, %rd1, %rd27;
	st.global.f32 	[%rd28], %f93;
$L__BB2_26:
	ret;

}


// ===== COMPILED SASS (sm_100) =====

	.target	sm_100

	.elftype	@"ET_EXEC"


//--------------------- .note.nv.tkinfo           --------------------------
	.section	.note.nv.tkinfo,"",@"SHT_NOTE"
	.sectionflags	@"SHF_NOTE_NV_TKINFO"
	.tkinfo
        /*0018*/ 	.word	0x00000002
        /*0030*/ 	.string	""
        /*0030*/ 	.string	"ptxas"
        /*0030*/ 	.string	"Cuda compilation tools, release 13.0, V13.0.88"
        /*0030*/ 	.string	"Build cuda_13.0.r13.0/compiler.36424714_0"
        /*0030*/ 	.string	"-arch sm_100 -m 64 "



//--------------------- .note.nv.cuinfo           --------------------------
	.section	.note.nv.cuinfo,"",@"SHT_NOTE"
	.sectionflags	@"SHF_NOTE_NV_CUINFO"
        /*0018*/ 	.short	0x0002
        /*001a*/ 	.short	0x0064
        /*001c*/ 	.short	0x0082
	.zero		2


//--------------------- .nv.info                  --------------------------
	.section	.nv.info,"",@"SHT_CUDA_INFO"
	.align	4


	//----- nvinfo : EIATTR_REGCOUNT
	.align		4
        /*0000*/ 	.byte	0x04, 0x2f
        /*0002*/ 	.short	(.L_1 - .L_0)
	.align		4
.L_0:
        /*0004*/ 	.word	index@(_Z11ConvForwardIfEviPKT_iiiiiiiiiiiiPS0_S2_S2_b)
        /*0008*/ 	.word	0x00000020


	//----- nvinfo : EIATTR_FRAME_SIZE
	.align		4
.L_1:
        /*000c*/ 	.byte	0x04, 0x11
        /*000e*/ 	.short	(.L_3 - .L_2)
	.align		4
.L_2:
        /*0010*/ 	.word	index@(_Z11ConvForwardIfEviPKT_iiiiiiiiiiiiPS0_S2_S2_b)
        /*0014*/ 	.word	0x00000000


	//----- nvinfo : EIATTR_REGCOUNT
	.align		4
.L_3:
        /*0018*/ 	.byte	0x04, 0x2f
        /*001a*/ 	.short	(.L_5 - .L_4)
	.align		4
.L_4:
        /*001c*/ 	.word	index@(_Z17ConvForwardSharedIfEviPKT_iiiiiiiiiiiiPS0_S2_S2_b)
        /*0020*/ 	.word	0x00000027


	//----- nvinfo : EIATTR_FRAME_SIZE
	.align		4
.L_5:
        /*0024*/ 	.byte	0x04, 0x11
        /*0026*/ 	.short	(.L_7 - .L_6)
	.align		4
.L_6:
        /*0028*/ 	.word	index@(_Z17ConvForwardSharedIfEviPKT_iiiiiiiiiiiiPS0_S2_S2_b)
        /*002c*/ 	.word	0x00000000


	//----- nvinfo : EIATTR_REGCOUNT
	.align		4
.L_7:
        /*0030*/ 	.byte	0x04, 0x2f
        /*0032*/ 	.short	(.L_9 - .L_8)
	.align		4
.L_8:
        /*0034*/ 	.word	index@(_Z10GPU1x1ConvIfEvPKT_S2_PS0_iiii)
        /*0038*/ 	.word	0x00000020


	//----- nvinfo : EIATTR_FRAME_SIZE
	.align		4
.L_9:
        /*003c*/ 	.byte	0x04, 0x11
        /*003e*/ 	.short	(.L_11 - .L_10)
	.align		4
.L_10:
        /*0040*/ 	.word	index@(_Z10GPU1x1ConvIfEvPKT_S2_PS0_iiii)
        /*0044*/ 	.word	0x00000000


	//----- nvinfo : EIATTR_MIN_STACK_SIZE
	.align		4
.L_11:
        /*0048*/ 	.byte	0x04, 0x12
        /*004a*/ 	.short	(.L_13 - .L_12)
	.align		4
.L_12:
        /*004c*/ 	.word	index@(_Z10GPU1x1ConvIfEvPKT_S2_PS0_iiii)
        /*0050*/ 	.word	0x00000000


	//----- nvinfo : EIATTR_MIN_STACK_SIZE
	.align		4
.L_13:
        /*0054*/ 	.byte	0x04, 0x12
        /*0056*/ 	.short	(.L_15 - .L_14)
	.align		4
.L_14:
        /*0058*/ 	.word	index@(_Z17ConvForwardSharedIfEviPKT_iiiiiiiiiiiiPS0_S2_S2_b)
        /*005c*/ 	.word	0x00000000


	//----- nvinfo : EIATTR_MIN_STACK_SIZE
	.align		4
.L_15:
        /*0060*/ 	.byte	0x04, 0x12
        /*0062*/ 	.short	(.L_17 - .L_16)
	.align		4
.L_16:
        /*0064*/ 	.word	index@(_Z11ConvForwardIfEviPKT_iiiiiiiiiiiiPS0_S2_S2_b)
        /*0068*/ 	.word	0x00000000
.L_17:


//--------------------- .nv.compat                --------------------------
	.section	.nv.compat,"",@"SHT_CUDA_COMPAT_INFO"
	.align	4
        /*0000*/ 	.byte	0x02, 0x09, 0x00, 0x00, 0x02, 0x02, 0x01, 0x00, 0x02, 0x05, 0x05, 0x00, 0x03, 0x07, 0x01, 0x01
        /*0010*/ 	.byte	0x02, 0x03, 0x00, 0x00, 0x02, 0x06, 0x01, 0x00, 0x04, 0x0b, 0x08, 0x00, 0x09, 0x00, 0x00, 0x00
        /*0020*/ 	.byte	0x00, 0x00, 0x00, 0x00


//--------------------- .nv.info._Z10GPU1x1ConvIfEvPKT_S2_PS0_iiii --------------------------
	.section	.nv.info._Z10GPU1x1ConvIfEvPKT_S2_PS0_iiii,"",@"SHT_CUDA_INFO"
	.sectionflags	@""
	.align	4


	//----- nvinfo : EIATTR_CUDA_API_VERSION
	.align		4
        /*0000*/ 	.byte	0x04, 0x37
        /*0002*/ 	.short	(.L_19 - .L_18)
.L_18:
        /*0004*/ 	.word	0x00000082


	//----- nvinfo : EIATTR_KPARAM_INFO
	.align		4
.L_19:
        /*0008*/ 	.byte	0x04, 0x17
        /*000a*/ 	.short	(.L_21 - .L_20)
.L_20:
        /*000c*/ 	.word	0x00000000
        /*0010*/ 	.short	0x0006
        /*0012*/ 	.short	0x0024
        /*0014*/ 	.byte	0x00, 0xf0, 0x11, 0x00


	//----- nvinfo : EIATTR_KPARAM_INFO
	.align		4
.L_21:
        /*0018*/ 	.byte	0x04, 0x17
        /*001a*/ 	.short	(.L_23 - .L_22)
.L_22:
        /*001c*/ 	.word	0x00000000
        /*0020*/ 	.short	0x0005
        /*0022*/ 	.short	0x0020
        /*0024*/ 	.byte	0x00, 0xf0, 0x11, 0x00


	//----- nvinfo : EIATTR_KPARAM_INFO
	.align		4
.L_23:
        /*0028*/ 	.byte	0x04, 0x17
        /*002a*/ 	.short	(.L_25 - .L_24)
.L_24:
        /*002c*/ 	.word	0x00000000
        /*0030*/ 	.short	0x0004
        /*0032*/ 	.short	0x001c
        /*0034*/ 	.byte	0x00, 0xf0, 0x11, 0x00


	//----- nvinfo : EIATTR_KPARAM_INFO
	.align		4
.L_25:
        /*0038*/ 	.byte	0x04, 0x17
        /*003a*/ 	.short	(.L_27 - .L_26)
.L_26:
        /*003c*/ 	.word	0x00000000
        /*0040*/ 	.short	0x0003
        /*0042*/ 	.short	0x0018
        /*0044*/ 	.byte	0x00, 0xf0, 0x11, 0x00


	//----- nvinfo : EIATTR_KPARAM_INFO
	.align		4
.L_27:
        /*0048*/ 	.byte	0x04, 0x17
        /*004a*/ 	.short	(.L_29 - .L_28)
.L_28:
        /*004c*/ 	.word	0x00000000
        /*0050*/ 	.short	0x0002
        /*0052*/ 	.short	0x0010
        /*0054*/ 	.byte	0x00, 0xf5, 0x21, 0x00


	//----- nvinfo : EIATTR_KPARAM_INFO
	.align		4
.L_29:
        /*0058*/ 	.byte	0x04, 0x17
        /*005a*/ 	.short	(.L_31 - .L_30)
.L_30:
        /*005c*/ 	.word	0x00000000
        /*0060*/ 	.short	0x0001
        /*0062*/ 	.short	0x0008
        /*0064*/ 	.byte	0x00, 0xf5, 0x21, 0x00


	//----- nvinfo : EIATTR_KPARAM_INFO
	.align		4
.L_31:
        /*0068*/ 	.byte	0x04, 0x17
        /*006a*/ 	.short	(.L_33 - .L_32)
.L_32:
        /*006c*/ 	.word	0x00000000
        /*0070*/ 	.short	0x0000
        /*0072*/ 	.short	0x0000
        /*0074*/ 	.byte	0x00, 0xf5, 0x21, 0x00


	//----- nvinfo : EIATTR_SPARSE_MMA_MASK
	.align		4
.L_33:
        /*0078*/ 	.byte	0x03, 0x50
        /*007a*/ 	.short	0x0000


	//----- nvinfo : EIATTR_MAXREG_COUNT
	.align		4
        /*007c*/ 	.byte	0x03, 0x1b
        /*007e*/ 	.short	0x00ff


	//----- nvinfo : EIATTR_NUM_BARRIERS
	.align		4
        /*0080*/ 	.byte	0x02, 0x4c
        /*0082*/ 	.byte	0x01
	.zero		1


	//----- nvinfo : EIATTR_MERCURY_ISA_VERSION
	.align		4
        /*0084*/ 	.byte	0x03, 0x5f
        /*0086*/ 	.short	0x0101


	//----- nvinfo : EIATTR_VRC_CTA_INIT_COUNT
	.align		4
        /*0088*/ 	.byte	0x02, 0x4a
	.zero		1
	.zero		1


	//----- nvinfo : EIATTR_EXIT_INSTR_OFFSETS
	.align		4
        /*008c*/ 	.byte	0x04, 0x1c
        /*008e*/ 	.short	(.L_35 - .L_34)


	//   ....[0]....
.L_34:
        /*0090*/ 	.word	0x00000030


	//   ....[1]....
        /*0094*/ 	.word	0x00000ac0


	//   ....[2]....
        /*0098*/ 	.word	0x00000c90


	//   ....[3]....
        /*009c*/ 	.word	0x00000e90


	//   ....[4]....
        /*00a0*/ 	.word	0x00000f20


	//----- nvinfo : EIATTR_CRS_STACK_SIZE
	.align		4
.L_35:
        /*00a4*/ 	.byte	0x04, 0x1e
        /*00a6*/ 	.short	(.L_37 - .L_36)
.L_36:
        /*00a8*/ 	.word	0x00000000


	//----- nvinfo : EIATTR_CBANK_PARAM_SIZE
	.align		4
.L_37:
        /*00ac*/ 	.byte	0x03, 0x19
        /*00ae*/ 	.short	0x0028


	//----- nvinfo : EIATTR_PARAM_CBANK
	.align		4
        /*00b0*/ 	.byte	0x04, 0x0a
        /*00b2*/ 	.short	(.L_39 - .L_38)
	.align		4
.L_38:
        /*00b4*/ 	.word	index@(.nv.constant0._Z10GPU1x1ConvIfEvPKT_S2_PS0_iiii)
        /*00b8*/ 	.short	0x0380
        /*00ba*/ 	.short	0x0028


	//----- nvinfo : EIATTR_SW_WAR
	.align		4
.L_39:
        /*00bc*/ 	.byte	0x04, 0x36
        /*00be*/ 	.short	(.L_41 - .L_40)
.L_40:
        /*00c0*/ 	.word	0x00000008
.L_41:


//--------------------- .nv.info._Z17ConvForwardSharedIfEviPKT_iiiiiiiiiiiiPS0_S2_S2_b --------------------------
	.section	.nv.info._Z17ConvForwardSharedIfEviPKT_iiiiiiiiiiiiPS0_S2_S2_b,"",@"SHT_CUDA_INFO"
	.sectionflags	@""
	.align	4


	//----- nvinfo : EIATTR_CUDA_API_VERSION
	.align		4
        /*0000*/ 	.byte	0x04, 0x37
        /*0002*/ 	.short	(.L_43 - .L_42)
.L_42:
        /*0004*/ 	.word	0x00000082


	//----- nvinfo : EIATTR_KPARAM_INFO
	.align		4
.L_43:
        /*0008*/ 	.byte	0x04, 0x17
        /*000a*/ 	.short	(.L_45 - .L_44)
.L_44:
        /*000c*/ 	.word	0x00000000
        /*0010*/ 	.short	0x0011
        /*0012*/ 	.short	0x0058
        /*0014*/ 	.byte	0x00, 0xf0, 0x05, 0x00


	//----- nvinfo : EIATTR_KPARAM_INFO
	.align		4
.L_45:
        /*0018*/ 	.byte	0x04, 0x17
        /*001a*/ 	.short	(.L_47 - .L_46)
.L_46:
        /*001c*/ 	.word	0x00000000
        /*0020*/ 	.short	0x0010
        /*0022*/ 	.short	0x0050
        /*0024*/ 	.byte	0x00, 0xf5, 0x21, 0x00


	//----- nvinfo : EIATTR_KPARAM_INFO
	.align		4
.L_47:
        /*0028*/ 	.byte	0x04, 0x17
        /*002a*/ 	.short	(.L_49 - .L_48)
.L_48:
        /*002c*/ 	.word	0x00000000
        /*0030*/ 	.short	0x000f
        /*0032*/ 	.short	0x0048
        /*0034*/ 	.byte	0x00, 0xf5, 0x21, 0x00


	//----- nvinfo : EIATTR_KPARAM_INFO
	.align		4
.L_49:
        /*0038*/ 	.byte	0x04, 0x17
        /*003a*/ 	.short	(.L_51 - .L_50)
.L_50:
        /*003c*/ 	.word	0x00000000
        /*0040*/ 	.short	0x000e
        /*0042*/ 	.short	0x0040
        /*0044*/ 	.byte	0x00, 0xf5, 0x21, 0x00


	//----- nvinfo : EIATTR_KPARAM_INFO
	.align		4
.L_51:
        /*0048*/ 	.byte	0x04, 0x17
        /*004a*/ 	.short	(.L_53 - .L_52)
.L_52:
        /*004c*/ 	.word	0x00000000
        /*0050*/ 	.short	0x000d
        /*0052*/ 	.short	0x003c
        /*0054*/ 	.byte	0x00, 0xf0, 0x11, 0x00


	//----- nvinfo : EIATTR_KPARAM_INFO
	.align		4
.L_53:
        /*0058*/ 	.byte	0x04, 0x17
        /*005a*/ 	.short	(.L_55 - .L_54)
.L_54:
        /*005c*/ 	.word	0x00000000
        /*0060*/ 	.short	0x000c
        /*0062*/ 	.short	0x0038
        /*0064*/ 	.byte	0x00, 0xf0, 0x11, 0x00


	//----- nvinfo : EIATTR_KPARAM_INFO
	.align		4
.L_55:
        /*0068*/ 	.byte	0x04, 0x17
        /*006a*/ 	.short	(.L_57 - .L_56)
.L_56:
        /*006c*/ 	.word	0x00000000
        /*0070*/ 	.short	0x000b
        /*0072*/ 	.short	0x0034
        /*0074*/ 	.byte	0x00, 0xf0, 0x11, 0x00


	//----- nvinfo : EIATTR_KPARAM_INFO
	.align		4
.L_57:
        /*0078*/ 	.byte	0x04, 0x17
        /*007a*/ 	.short	(.L_59 - .L_58)
.L_58:
        /*007c*/ 	.word	0x00000000
        /*0080*/ 	.short	0x000a
        /*0082*/ 	.short	0x0030
        /*0084*/ 	.byte	0x00, 0xf0, 0x11, 0x00


	//----- nvinfo : EIATTR_KPARAM_INFO
	.align		4
.L_59:
        /*0088*/ 	.byte	0x04, 0x17
        /*008a*/ 	.short	(.L_61 - .L_60)
.L_60:
        /*008c*/ 	.word	0x00000000
        /*0090*/ 	.short	0x0009
        /*0092*/ 	.short	0x002c
        /*0094*/ 	.byte	0x00, 0xf0, 0x11, 0x00


	//----- nvinfo : EIATTR_KPARAM_INFO
	.align		4
.L_61:
        /*0098*/ 	.byte	0x04, 0x17
        /*009a*/ 	.short	(.L_63 - .L_62)
.L_62:
        /*009c*/ 	.word	0x00000000
        /*00a0*/ 	.short	0x0008
        /*00a2*/ 	.short	0x0028
        /*00a4*/ 	.byte	0x00, 0xf0, 0x11, 0x00


	//----- nvinfo : EIATTR_KPARAM_INFO
	.align		4
.L_63:
        /*00a8*/ 	.byte	0x04, 0x17
        /*00aa*/ 	.short	(.L_65 - .L_64)
.L_64:
        /*00ac*/ 	.word	0x00000000
        /*00b0*/ 	.short	0x0007
        /*00b2*/ 	.short	0x0024
        /*00b4*/ 	.byte	0x00, 0xf0, 0x11, 0x00


	//----- nvinfo : EIATTR_KPARAM_INFO
	.align		4
.L_65:
        /*00b8*/ 	.byte	0x04, 0x17
        /*00ba*/ 	.short	(.L_67 - .L_66)
.L_66:
        /*00bc*/ 	.word	0x00000000
        /*00c0*/ 	.short	0x0006
        /*00c2*/ 	.short	0x0020
        /*00c4*/ 	.byte	0x00, 0xf0, 0x11, 0x00


	//----- nvinfo : EIATTR_KPARAM_INFO
	.align		4
.L_67:
        /*00c8*/ 	.byte	0x04, 0x17
        /*00ca*/ 	.short	(.L_69 - .L_68)
.L_68:
        /*00cc*/ 	.word	0x00000000
        /*00d0*/ 	.short	0x0005
        /*00d2*/ 	.short	0x001c
        /*00d4*/ 	.byte	0x00, 0xf0, 0x11, 0x00


	//----- nvinfo : EIATTR_KPARAM_INFO
	.align		4
.L_69:
        /*00d8*/ 	.byte	0x04, 0x17
        /*00da*/ 	.short	(.L_71 - .L_70)
.L_70:
        /*00dc*/ 	.word	0x00000000
        /*00e0*/ 	.short	0x0004
        /*00e2*/ 	.short	0x0018
        /*00e4*/ 	.byte	0x00, 0xf0, 0x11, 0x00


	//----- nvinfo : EIATTR_KPARAM_INFO
	.align		4
.L_71:
        /*00e8*/ 	.byte	0x04, 0x17
        /*00ea*/ 	.short	(.L_73 - .L_72)
.L_72:
        /*00ec*/ 	.word	0x00000000
        /*00f0*/ 	.short	0x0003
        /*00f2*/ 	.short	0x0014
        /*00f4*/ 	.byte	0x00, 0xf0, 0x11, 0x00


	//----- nvinfo : EIATTR_KPARAM_INFO
	.align		4
.L_73:
        /*00f8*/ 	.byte	0x04, 0x17
        /*00fa*/ 	.short	(.L_75 - .L_74)
.L_74:
        /*00fc*/ 	.word	0x00000000
        /*0100*/ 	.short	0x0002
        /*0102*/ 	.short	0x0010
        /*0104*/ 	.byte	0x00, 0xf0, 0x11, 0x00


	//----- nvinfo : EIATTR_KPARAM_INFO
	.align		4
.L_75:
        /*0108*/ 	.byte	0x04, 0x17
        /*010a*/ 	.short	(.L_77 - .L_76)
.L_76:
        /*010c*/ 	.word	0x00000000
        /*0110*/ 	.short	0x0001
        /*0112*/ 	.short	0x0008
        /*0114*/ 	.byte	0x00, 0xf5, 0x21, 0x00


	//----- nvinfo : EIATTR_KPARAM_INFO
	.align		4
.L_77:
        /*0118*/ 	.byte	0x04, 0x17
        /*011a*/ 	.short	(.L_79 - .L_78)
.L_78:
        /*011c*/ 	.word	0x00000000
        /*0120*/ 	.short	0x0000
        /*0122*/ 	.short	0x0000
        /*0124*/ 	.byte	0x00, 0xf0, 0x11, 0x00


	//----- nvinfo : EIATTR_SPARSE_MMA_MASK
	.align		4
.L_79:
        /*0128*/ 	.byte	0x03, 0x50
        /*012a*/ 	.short	0x0000


	//----- nvinfo : EIATTR_MAXREG_COUNT
	.align		4
        /*012c*/ 	.byte	0x03, 0x1b
        /*012e*/ 	.short	0x00ff


	//----- nvinfo : EIATTR_NUM_BARRIERS
	.align		4
        /*0130*/ 	.byte	0x02, 0x4c
        /*0132*/ 	.byte	0x01
	.zero		1


	//----- nvinfo : EIATTR_MERCURY_ISA_VERSION
	.align		4
        /*0134*/ 	.byte	0x03, 0x5f
        /*0136*/ 	.short	0x0101


	//----- nvinfo : EIATTR_VRC_CTA_INIT_COUNT
	.align		4
        /*0138*/ 	.byte	0x02, 0x4a
	.zero		1
	.zero		1


	//----- nvinfo : EIATTR_EXIT_INSTR_OFFSETS
	.align		4
        /*013c*/ 	.byte	0x04, 0x1c
        /*013e*/ 	.short	(.L_81 - .L_80)


	//   ....[0]....
.L_80:
        /*0140*/ 	.word	0x00000910


	//   ....[1]....
        /*0144*/ 	.word	0x00003690


	//----- nvinfo : EIATTR_CRS_STACK_SIZE
	.align		4
.L_81:
        /*0148*/ 	.byte	0x04, 0x1e
        /*014a*/ 	.short	(.L_83 - .L_82)
.L_82:
        /*014c*/ 	.word	0x00000000


	//----- nvinfo : EIATTR_CBANK_PARAM_SIZE
	.align		4
.L_83:
        /*0150*/ 	.byte	0x03, 0x19
        /*0152*/ 	.short	0x0059


	//----- nvinfo : EIATTR_PARAM_CBANK
	.align		4
        /*0154*/ 	.byte	0x04, 0x0a
        /*0156*/ 	.short	(.L_85 - .L_84)
	.align		4
.L_84:
        /*0158*/ 	.word	index@(.nv.constant0._Z17ConvForwardSharedIfEviPKT_iiiiiiiiiiiiPS0_S2_S2_b)
        /*015c*/ 	.short	0x0380
        /*015e*/ 	.short	0x0059


	//----- nvinfo : EIATTR_SW_WAR
	.align		4
.L_85:
        /*0160*/ 	.byte	0x04, 0x36
        /*0162*/ 	.short	(.L_87 - .L_86)
.L_86:
        /*0164*/ 	.word	0x00000008
.L_87:


//--------------------- .nv.info._Z11ConvForwardIfEviPKT_iiiiiiiiiiiiPS0_S2_S2_b --------------------------
	.section	.nv.info._Z11ConvForwardIfEviPKT_iiiiiiiiiiiiPS0_S2_S2_b,"",@"SHT_CUDA_INFO"
	.sectionflags	@""
	.align	4


	//----- nvinfo : EIATTR_CUDA_API_VERSION
	.align		4
        /*0000*/ 	.byte	0x04, 0x37
        /*0002*/ 	.short	(.L_89 - .L_88)
.L_88:
        /*0004*/ 	.word	0x00000082


	//----- nvinfo : EIATTR_KPARAM_INFO
	.align		4
.L_89:
        /*0008*/ 	.byte	0x04, 0x17
        /*000a*/ 	.short	(.L_91 - .L_90)
.L_90:
        /*000c*/ 	.word	0x00000000
        /*0010*/ 	.short	0x0011
        /*0012*/ 	.short	0x0058
        /*0014*/ 	.byte	0x00, 0xf0, 0x05, 0x00


	//----- nvinfo : EIATTR_KPARAM_INFO
	.align		4
.L_91:
        /*0018*/ 	.byte	0x04, 0x17
        /*001a*/ 	.short	(.L_93 - .L_92)
.L_92:
        /*001c*/ 	.word	0x00000000
        /*0020*/ 	.short	0x0010
        /*0022*/ 	.short	0x0050
        /*0024*/ 	.byte	0x00, 0xf5, 0x21, 0x00


	//----- nvinfo : EIATTR_KPARAM_INFO
	.align		4
.L_93:
        /*0028*/ 	.byte	0x04, 0x17
        /*002a*/ 	.short	(.L_95 - .L_94)
.L_94:
        /*002c*/ 	.word	0x00000000
        /*0030*/ 	.short	0x000f
        /*0032*/ 	.short	0x0048
        /*0034*/ 	.byte	0x00, 0xf5, 0x21, 0x00


	//----- nvinfo : EIATTR_KPARAM_INFO
	.align		4
.L_95:
        /*0038*/ 	.byte	0x04, 0x17
        /*003a*/ 	.short	(.L_97 - .L_96)
.L_96:
        /*003c*/ 	.word	0x00000000
        /*0040*/ 	.short	0x000e
        /*0042*/ 	.short	0x0040
        /*0044*/ 	.byte	0x00, 0xf5, 0x21, 0x00


	//----- nvinfo : EIATTR_KPARAM_INFO
	.align		4
.L_97:
        /*0048*/ 	.byte	0x04, 0x17
        /*004a*/ 	.short	(.L_99 - .L_98)
.L_98:
        /*004c*/ 	.word	0x00000000
        /*0050*/ 	.short	0x000d
        /*0052*/ 	.short	0x003c
        /*0054*/ 	.byte	0x00, 0xf0, 0x11, 0x00


	//----- nvinfo : EIATTR_KPARAM_INFO
	.align		4
.L_99:
        /*0058*/ 	.byte	0x04, 0x17
        /*005a*/ 	.short	(.L_101 - .L_100)
.L_100:
        /*005c*/ 	.word	0x00000000
        /*0060*/ 	.short	0x000c
        /*0062*/ 	.short	0x0038
        /*0064*/ 	.byte	0x00, 0xf0, 0x11, 0x00


	//----- nvinfo : EIATTR_KPARAM_INFO
	.align		4
.L_101:
        /*0068*/ 	.byte	0x04, 0x17
        /*006a*/ 	.short	(.L_103 - .L_102)
.L_102:
        /*006c*/ 	.word	0x00000000
        /*0070*/ 	.short	0x000b
        /*0072*/ 	.short	0x0034
        /*0074*/ 	.byte	0x00, 0xf0, 0x11, 0x00


	//----- nvinfo : EIATTR_KPARAM_INFO
	.align		4
.L_103:
        /*0078*/ 	.byte	0x04, 0x17
        /*007a*/ 	.short	(.L_105 - .L_104)
.L_104:
        /*007c*/ 	.word	0x00000000
        /*0080*/ 	.short	0x000a
        /*0082*/ 	.short	0x0030
        /*0084*/ 	.byte	0x00, 0xf0, 0x11, 0x00


	//----- nvinfo : EIATTR_KPARAM_INFO
	.align		4
.L_105:
        /*0088*/ 	.byte	0x04, 0x17
        /*008a*/ 	.short	(.L_107 - .L_106)
.L_106:
        /*008c*/ 	.word	0x00000000
        /*0090*/ 	.short	0x0009
        /*0092*/ 	.short	0x002c
        /*0094*/ 	.byte	0x00, 0xf0, 0x11, 0x00


	//----- nvinfo : EIATTR_KPARAM_INFO
	.align		4
.L_107:
        /*0098*/ 	.byte	0x04, 0x17
        /*009a*/ 	.short	(.L_109 - .L_108)
.L_108:
        /*009c*/ 	.word	0x00000000
        /*00a0*/ 	.short	0x0008
        /*00a2*/ 	.short	0x0028
        /*00a4*/ 	.byte	0x00, 0xf0, 0x11, 0x00


	//----- nvinfo : EIATTR_KPARAM_INFO
	.align		4
.L_109:
        /*00a8*/ 	.byte	0x04, 0x17
        /*00aa*/ 	.short	(.L_111 - .L_110)
.L_110:
        /*00ac*/ 	.word	0x00000000
        /*00b0*/ 	.short	0x0007
        /*00b2*/ 	.short	0x0024
        /*00b4*/ 	.byte	0x00, 0xf0, 0x11, 0x00


	//----- nvinfo : EIATTR_KPARAM_INFO
	.align		4
.L_111:
        /*00b8*/ 	.byte	0x04, 0x17
        /*00ba*/ 	.short	(.L_113 - .L_112)
.L_112:
        /*00bc*/ 	.word	0x00000000
        /*00c0*/ 	.short	0x0006
        /*00c2*/ 	.short	0x0020
        /*00c4*/ 	.byte	0x00, 0xf0, 0x11, 0x00


	//----- nvinfo : EIATTR_KPARAM_INFO
	.align		4
.L_113:
        /*00c8*/ 	.byte	0x04, 0x17
        /*00ca*/ 	.short	(.L_115 - .L_114)
.L_114:
        /*00cc*/ 	.word	0x00000000
        /*00d0*/ 	.short	0x0005
        /*00d2*/ 	.short	0x001c
        /*00d4*/ 	.byte	0x00, 0xf0, 0x11, 0x00


	//----- nvinfo : EIATTR_KPARAM_INFO
	.align		4
.L_115:
        /*00d8*/ 	.byte	0x04, 0x17
        /*00da*/ 	.short	(.L_117 - .L_116)
.L_116:
        /*00dc*/ 	.word	0x00000000
        /*00e0*/ 	.short	0x0004
        /*00e2*/ 	.short	0x0018
        /*00e4*/ 	.byte	0x00, 0xf0, 0x11, 0x00


	//----- nvinfo : EIATTR_KPARAM_INFO
	.align		4
.L_117:
        /*00e8*/ 	.byte	0x04, 0x17
        /*00ea*/ 	.short	(.L_119 - .L_118)
.L_118:
        /*00ec*/ 	.word	0x00000000
        /*00f0*/ 	.short	0x0003
        /*00f2*/ 	.short	0x0014
        /*00f4*/ 	.byte	0x00, 0xf0, 0x11, 0x00


	//----- nvinfo : EIATTR_KPARAM_INFO
	.align		4
.L_119:
        /*00f8*/ 	.byte	0x04, 0x17
        /*00fa*/ 	.short	(.L_121 - .L_120)
.L_120:
        /*00fc*/ 	.word	0x00000000
        /*0100*/ 	.short	0x0002
        /*0102*/ 	.short	0x0010
        /*0104*/ 	.byte	0x00, 0xf0, 0x11, 0x00


	//----- nvinfo : EIATTR_KPARAM_INFO
	.align		4
.L_121:
        /*0108*/ 	.byte	0x04, 0x17
        /*010a*/ 	.short	(.L_123 - .L_122)
.L_122:
        /*010c*/ 	.word	0x00000000
        /*0110*/ 	.short	0x0001
        /*0112*/ 	.short	0x0008
        /*0114*/ 	.byte	0x00, 0xf5, 0x21, 0x00


	//----- nvinfo : EIATTR_KPARAM_INFO
	.align		4
.L_123:
        /*0118*/ 	.byte	0x04, 0x17
        /*011a*/ 	.short	(.L_125 - .L_124)
.L_124:
        /*011c*/ 	.word	0x00000000
        /*0120*/ 	.short	0x0000
        /*0122*/ 	.short	0x0000
        /*0124*/ 	.byte	0x00, 0xf0, 0x11, 0x00


	//----- nvinfo : EIATTR_SPARSE_MMA_MASK
	.align		4
.L_125:
        /*0128*/ 	.byte	0x03, 0x50
        /*012a*/ 	.short	0x0000


	//----- nvinfo : EIATTR_MAXREG_COUNT
	.align		4
        /*012c*/ 	.byte	0x03, 0x1b
        /*012e*/ 	.short	0x00ff


	//----- nvinfo : EIATTR_MERCURY_ISA_VERSION
	.align		4
        /*0130*/ 	.byte	0x03, 0x5f
        /*0132*/ 	.short	0x0101


	//----- nvinfo : EIATTR_VRC_CTA_INIT_COUNT
	.align		4
        /*0134*/ 	.byte	0x02, 0x4a
	.zero		1
	.zero		1


	//----- nvinfo : EIATTR_EXIT_INSTR_OFFSETS
	.align		4
        /*0138*/ 	.byte	0x04, 0x1c
        /*013a*/ 	.short	(.L_127 - .L_126)


	//   ....[0]....
.L_126:
        /*013c*/ 	.word	0x00000070


	//   ....[1]....
        /*0140*/ 	.word	0x00001530


	//   ....[2]....
        /*0144*/ 	.word	0x00002960


	//----- nvinfo : EIATTR_CRS_STACK_SIZE
	.align		4
.L_127:
        /*0148*/ 	.byte	0x04, 0x1e
        /*014a*/ 	.short	(.L_129 - .L_128)
.L_128:
        /*014c*/ 	.word	0x00000000


	//----- nvinfo : EIATTR_CBANK_PARAM_SIZE
	.align		4
.L_129:
        /*0150*/ 	.byte	0x03, 0x19
        /*0152*/ 	.short	0x0059


	//----- nvinfo : EIATTR_PARAM_CBANK
	.align		4
        /*0154*/ 	.byte	0x04, 0x0a
        /*0156*/ 	.short	(.L_131 - .L_130)
	.align		4
.L_130:
        /*0158*/ 	.word	index@(.nv.constant0._Z11ConvForwardIfEviPKT_iiiiiiiiiiiiPS0_S2_S2_b)
        /*015c*/ 	.short	0x0380
        /*015e*/ 	.short	0x0059


	//----- nvinfo : EIATTR_SW_WAR
	.align		4
.L_131:
        /*0160*/ 	.byte	0x04, 0x36
        /*0162*/ 	.short	(.L_133 - .L_132)
.L_132:
        /*0164*/ 	.word	0x00000008
.L_133:


//--------------------- .nv.callgraph             --------------------------
	.section	.nv.callgraph,"",@"SHT_CUDA_CALLGRAPH"
	.align	4
	.sectionentsize	8
	.align		4
        /*0000*/ 	.word	0x00000000
	.align		4
        /*0004*/ 	.word	0xffffffff
	.align		4
        /*0008*/ 	.word	0x00000000
	.align		4
        /*000c*/ 	.word	0xfffffffe
	.align		4
        /*0010*/ 	.word	0x00000000
	.align		4
        /*0014*/ 	.word	0xfffffffd
	.align		4
        /*0018*/ 	.word	0x00000000
	.align		4
        /*001c*/ 	.word	0xfffffffc


//--------------------- .text._Z10GPU1x1ConvIfEvPKT_S2_PS0_iiii --------------------------
	.section	.text._Z10GPU1x1ConvIfEvPKT_S2_PS0_iiii,"ax",@progbits
	.align	128
        .global         _Z10GPU1x1ConvIfEvPKT_S2_PS0_iiii
        .type           _Z10GPU1x1ConvIfEvPKT_S2_PS0_iiii,@function
        .size           _Z10GPU1x1ConvIfEvPKT_S2_PS0_iiii,(.L_x_89 - _Z10GPU1x1ConvIfEvPKT_S2_PS0_iiii)
        .other          _Z10GPU1x1ConvIfEvPKT_S2_PS0_iiii,@"STO_CUDA_ENTRY STV_DEFAULT"
_Z10GPU1x1ConvIfEvPKT_S2_PS0_iiii:
.text._Z10GPU1x1ConvIfEvPKT_S2_PS0_iiii:
[----:B------:R-:W-:Y:S08]  /*0000*/  LDC R1, c[0x0][0x37c] ;  /* 0x0000df00ff017b82 */ /* 0x000ff00000000800 */
[----:B------:R-:W0:Y:S02]  /*0010*/  LDC R10, c[0x0][0x3a4] ;  /* 0x0000e900ff0a7b82 */ /* 0x000e240000000800 */
[----:B0-----:R-:W-:-:S13]  /*0020*/  ISETP.GE.AND P0, PT, R10, 0x1, PT ;  /* 0x000000010a00780c */ /* 0x001fda0003f06270 */
[----:B------:R-:W-:Y:S05]  /*0030*/  @!P0 EXIT ;  /* 0x000000000000894d */ /* 0x000fea0003800000 */
[----:B------:R-:W0:Y:S01]  /*0040*/  S2R R8, SR_CTAID.X ;  /* 0x0000000000087919 */ /* 0x000e220000002500 */
[----:B------:R-:W0:Y:S01]  /*0050*/  S2UR UR6, SR_CTAID.Y ;  /* 0x00000000000679c3 */ /* 0x000e220000002600 */
[----:B------:R-:W-:Y:S01]  /*0060*/  ISETP.NE.AND P0, PT, R10, 0x1, PT ;  /* 0x000000010a00780c */ /* 0x000fe20003f05270 */
[----:B------:R-:W-:Y:S01]  /*0070*/  UMOV UR4, 0x400 ;  /* 0x0000040000047882 */ /* 0x000fe20000000000 */
[----:B------:R-:W1:Y:S01]  /*0080*/  S2R R0, SR_TID.X ;  /* 0x0000000000007919 */ /* 0x000e620000002100 */
[----:B------:R-:W2:Y:S04]  /*0090*/  LDCU.64 UR8, c[0x0][0x358] ;  /* 0x00006b00ff0877ac */ /* 0x000ea80008000a00 */
[----:B------:R-:W0:Y:S08]  /*00a0*/  LDC R9, c[0x0][0x39c] ;  /* 0x0000e700ff097b82 */ /* 0x000e300000000800 */
[----:B------:R-:W3:Y:S08]  /*00b0*/  LDC R18, c[0x0][0x398] ;  /* 0x0000e600ff127b82 */ /* 0x000ef00000000800 */
[----:B------:R-:W4:Y:S08]  /*00c0*/  S2UR UR5, SR_CgaCtaId ;  /* 0x00000000000579c3 */ /* 0x000f300000008800 */
[----:B------:R-:W5:Y:S01]  /*00d0*/  LDC.64 R14, c[0x0][0x380] ;  /* 0x0000e000ff0e7b82 */ /* 0x000f620000000a00 */
[----:B0-----:R-:W-:-:S02]  /*00e0*/  IMAD R3, R9, UR6, R8 ;  /* 0x0000000609037c24 */ /* 0x001fc4000f8e0208 */
[----:B---3--:R-:W-:-:S04]  /*00f0*/  IMAD R2, R9, R18, RZ ;  /* 0x0000001209027224 */ /* 0x008fc800078e02ff */
[----:B-1----:R-:W-:Y:S01]  /*0100*/  IMAD R13, R0, R2, R3 ;  /* 0x00000002000d7224 */ /* 0x002fe200078e0203 */
[----:B----4-:R-:W-:-:S04]  /*0110*/  ULEA UR4, UR5, UR4, 0x18 ;  /* 0x0000000405047291 */ /* 0x010fc8000f8ec0ff */
[----:B------:R-:W-:Y:S02]  /*0120*/  LEA R5, R2, R13, 0x8 ;  /* 0x0000000d02057211 */ /* 0x000fe400078e40ff */
[----:B------:R-:W-:Y:S01]  /*0130*/  LEA R4, R0, UR4, 0x2 ;  /* 0x0000000400047c11 */ /* 0x000fe2000f8e10ff */
[----:B-----5:R-:W-:-:S04]  /*0140*/  IMAD.WIDE.U32 R12, R13, 0x4, R14 ;  /* 0x000000040d0c7825 */ /* 0x020fc800078e000e */
[----:B------:R-:W-:-:S04]  /*0150*/  IMAD.WIDE.U32 R14, R5, 0x4, R14 ;  /* 0x00000004050e7825 */ /* 0x000fc800078e000e */
[----:B------:R-:W-:Y:S01]  /*0160*/  HFMA2 R5, -RZ, RZ, 0, 0 ;  /* 0x00000000ff057431 */ /* 0x000fe200000001ff */
[----:B--2---:R-:W-:Y:S06]  /*0170*/  @!P0 BRA `(.L_x_0) ;  /* 0x0000000800448947 */ /* 0x004fec0003800000 */
[----:B------:R-:W0:Y:S01]  /*0180*/  LDC R23, c[0x0][0x3a0] ;  /* 0x0000e800ff177b82 */ /* 0x000e220000000800 */
[----:B------:R-:W-:Y:S02]  /*0190*/  IADD3 R7, PT, PT, R18, UR6, RZ ;  /* 0x0000000612077c10 */ /* 0x000fe4000fffe0ff */
[----:B------:R-:W-:Y:S02]  /*01a0*/  LOP3.LUT R5, R10, 0x7ffffffe, RZ, 0xc0, !PT ;  /* 0x7ffffffe0a057812 */ /* 0x000fe400078ec0ff */
[----:B------:R-:W-:Y:S01]  /*01b0*/  ISETP.GT.U32.AND P1, PT, R0, 0x7f, PT ;  /* 0x0000007f0000780c */ /* 0x000fe20003f24070 */
[----:B------:R-:W-:Y:S01]  /*01c0*/  IMAD R7, R7, R9, R8 ;  /* 0x0000000907077224 */ /* 0x000fe200078e0208 */
[----:B------:R-:W-:Y:S01]  /*01d0*/  MOV R9, R3 ;  /* 0x0000000300097202 */ /* 0x000fe20000000f00 */
[----:B------:R-:W1:Y:S01]  /*01e0*/  LDC R6, c[0x0][0x3a0] ;  /* 0x0000e800ff067b82 */ /* 0x000e620000000800 */
[----:B------:R-:W-:Y:S02]  /*01f0*/  MOV R11, R0 ;  /* 0x00000000000b7202 */ /* 0x000fe40000000f00 */
[----:B------:R-:W-:-:S05]  /*0200*/  IADD3 R8, PT, PT, -R5, RZ, RZ ;  /* 0x000000ff05087210 */ /* 0x000fca0007ffe1ff */
[----:B------:R-:W2:Y:S01]  /*0210*/  LDC.64 R16, c[0x0][0x388] ;  /* 0x0000e200ff107b82 */ /* 0x000ea20000000a00 */
[----:B0-----:R-:W-:-:S07]  /*0220*/  IADD3 R23, PT, PT, R0, 0x100, R23 ;  /* 0x0000010000177810 */ /* 0x001fce0007ffe017 */
.L_x_3:
[C---:B--2---:R-:W-:Y:S01]  /*0230*/  IADD3 R19, PT, PT, R11.reuse, 0x100, RZ ;  /* 0x000001000b137810 */ /* 0x044fe20007ffe0ff */
[--C-:B0-2---:R-:W-:Y:S01]  /*0240*/  IMAD.WIDE.U32 R20, R11, 0x4, R16.reuse ;  /* 0x000000040b147825 */ /* 0x105fe200078e0010 */
[----:B------:R-:W2:Y:S03]  /*0250*/  LDG.E R22, desc[UR8][R14.64] ;  /* 0x000000080e167981 */ /* 0x000ea6000c1e1900 */
[----:B------:R-:W-:Y:S01]  /*0260*/  IMAD.WIDE.U32 R18, R19, 0x4, R16 ;  /* 0x0000000413127825 */ /* 0x000fe200078e0010 */
[----:B------:R-:W3:Y:S04]  /*0270*/  LDG.E R10, desc[UR8][R12.64] ;  /* 0x000000080c0a7981 */ /* 0x000ee8000c1e1900 */
[----:B------:R-:W3:Y:S04]  /*0280*/  LDG.E R21, desc[UR8][R20.64] ;  /* 0x0000000814157981 */ /* 0x000ee8000c1e1900 */
[----:B------:R-:W2:Y:S01]  /*0290*/  LDG.E R19, desc[UR8][R18.64] ;  /* 0x0000000812137981 */ /* 0x000ea2000c1e1900 */
[----:B------:R-:W-:Y:S05]  /*02a0*/  WARPSYNC.ALL ;  /* 0x0000000000007948 */ /* 0x000fea0003800000 */
[----:B--2---:R-:W-:-:S04]  /*02b0*/  FMUL R25, R22, R19 ;  /* 0x0000001316197220 */ /* 0x004fc80000400000 */
[----:B---3--:R-:W-:-:S05]  /*02c0*/  FFMA R25, R10, R21, R25 ;  /* 0x000000150a197223 */ /* 0x008fca0000000019 */
[----:B------:R-:W-:Y:S01]  /*02d0*/  STS [R4], R25 ;  /* 0x0000001904007388 */ /* 0x000fe20000000800 */
[----:B------:R-:W-:Y:S01]  /*02e0*/  BAR.SYNC.DEFER_BLOCKING 0x0 ;  /* 0x0000000000007b1d */ /* 0x000fe20000010000 */
[C---:B------:R-:W-:Y:S02]  /*02f0*/  ISETP.GT.U32.AND P2, PT, R0.reuse, 0x3f, PT ;  /* 0x0000003f0000780c */ /* 0x040fe40003f44070 */
[----:B------:R-:W-:-:S03]  /*0300*/  ISETP.GT.U32.AND P0, PT, R0, 0x1f, PT ;  /* 0x0000001f0000780c */ /* 0x000fc60003f04070 */
[----:B------:R-:W-:Y:S04]  /*0310*/  @!P1 LDS R10, [R4+0x200] ;  /* 0x00020000040a9984 */ /* 0x000fe80000000800 */
[----:B------:R-:W0:Y:S02]  /*0320*/  @!P1 LDS R19, [R4] ;  /* 0x0000000004139984 */ /* 0x000e240000000800 */
[----:B0-----:R-:W-:-:S05]  /*0330*/  @!P1 FADD R19, R10, R19 ;  /* 0x000000130a139221 */ /* 0x001fca0000000000 */
[----:B------:R-:W-:Y:S01]  /*0340*/  @!P1 STS [R4], R19 ;  /* 0x0000001304009388 */ /* 0x000fe20000000800 */
[----:B------:R-:W-:Y:S06]  /*0350*/  BAR.SYNC.DEFER_BLOCKING 0x0 ;  /* 0x0000000000007b1d */ /* 0x000fec0000010000 */
[----:B------:R-:W-:Y:S04]  /*0360*/  @!P2 LDS R10, [R4+0x100] ;  /* 0x00010000040aa984 */ /* 0x000fe80000000800 */
[----:B------:R-:W0:Y:S02]  /*0370*/  @!P2 LDS R21, [R4] ;  /* 0x000000000415a984 */ /* 0x000e240000000800 */
[----:B0-----:R-:W-:Y:S01]  /*0380*/  @!P2 FADD R25, R10, R21 ;  /* 0x000000150a19a221 */ /* 0x001fe20000000000 */
[----:B------:R-:W-:-:S04]  /*0390*/  IADD3 R21, PT, PT, R23, -0x100, RZ ;  /* 0xffffff0017157810 */ /* 0x000fc80007ffe0ff */
[----:B------:R0:W-:Y:S01]  /*03a0*/  @!P2 STS [R4], R25 ;  /* 0x000000190400a388 */ /* 0x0001e20000000800 */
[----:B------:R-:W-:Y:S06]  /*03b0*/  BAR.SYNC.DEFER_BLOCKING 0x0 ;  /* 0x0000000000007b1d */ /* 0x000fec0000010000 */
[----:B------:R-:W-:Y:S05]  /*03c0*/  @P0 BRA `(.L_x_1) ;  /* 0x00000000009c0947 */ /* 0x000fea0003800000 */
[----:B------:R-:W-:Y:S01]  /*03d0*/  LDS R10, [R4+0x80] ;  /* 0x00008000040a7984 */ /* 0x000fe20000000800 */
[----:B------:R-:W-:Y:S05]  /*03e0*/  WARPSYNC.ALL ;  /* 0x0000000000007948 */ /* 0x000fea0003800000 */
[----:B------:R-:W2:Y:S01]  /*03f0*/  LDS R19, [R4] ;  /* 0x0000000004137984 */ /* 0x000ea20000000800 */
[----:B------:R-:W-:-:S13]  /*0400*/  ISETP.NE.AND P1, PT, R0, RZ, PT ;  /* 0x000000ff0000720c */ /* 0x000fda0003f25270 */
[----:B------:R-:W3:Y:S01]  /*0410*/  @!P1 S2R R29, SR_CgaCtaId ;  /* 0x00000000001d9919 */ /* 0x000ee20000008800 */
[----:B------:R-:W-:Y:S01]  /*0420*/  @!P1 MOV R18, 0x400 ;  /* 0x0000040000129802 */ /* 0x000fe20000000f00 */
[----:B--2---:R-:W-:-:S05]  /*0430*/  FADD R19, R10, R19 ;  /* 0x000000130a137221 */ /* 0x004fca0000000000 */
[----:B------:R-:W-:Y:S01]  /*0440*/  STS [R4], R19 ;  /* 0x0000001304007388 */ /* 0x000fe20000000800 */
[----:B---3--:R-:W-:Y:S01]  /*0450*/  @!P1 LEA R29, R29, R18, 0x18 ;  /* 0x000000121d1d9211 */ /* 0x008fe200078ec0ff */
[----:B------:R-:W-:Y:S06]  /*0460*/  BAR.SYNC.DEFER_BLOCKING 0x0 ;  /* 0x0000000000007b1d */ /* 0x000fec0000010000 */
[----:B------:R-:W-:Y:S04]  /*0470*/  LDS R10, [R4+0x40] ;  /* 0x00004000040a7984 */ /* 0x000fe80000000800 */
[----:B0-----:R-:W0:Y:S02]  /*0480*/  LDS R25, [R4] ;  /* 0x0000000004197984 */ /* 0x001e240000000800 */
[----:B0-----:R-:W-:-:S05]  /*0490*/  FADD R25, R10, R25 ;  /* 0x000000190a197221 */ /* 0x001fca0000000000 */
[----:B------:R-:W-:Y:S01]  /*04a0*/  STS [R4], R25 ;  /* 0x0000001904007388 */ /* 0x000fe20000000800 */
[----:B------:R-:W-:Y:S06]  /*04b0*/  BAR.SYNC.DEFER_BLOCKING 0x0 ;  /* 0x0000000000007b1d */ /* 0x000fec0000010000 */
[----:B------:R-:W-:Y:S04]  /*04c0*/  LDS R10, [R4+0x20] ;  /* 0x00002000040a7984 */ /* 0x000fe80000000800 */
[----:B------:R-:W0:Y:S02]  /*04d0*/  LDS R27, [R4] ;  /* 0x00000000041b7984 */ /* 0x000e240000000800 */
[----:B0-----:R-:W-:-:S05]  /*04e0*/  FADD R27, R10, R27 ;  /* 0x0000001b0a1b7221 */ /* 0x001fca0000000000 */
[----:B------:R-:W-:Y:S01]  /*04f0*/  STS [R4], R27 ;  /* 0x0000001b04007388 */ /* 0x000fe20000000800 */
[----:B------:R-:W-:Y:S06]  /*0500*/  BAR.SYNC.DEFER_BLOCKING 0x0 ;  /* 0x0000000000007b1d */ /* 0x000fec0000010000 */
[----:B------:R-:W-:Y:S04]  /*0510*/  LDS R10, [R4+0x10] ;  /* 0x00001000040a7984 */ /* 0x000fe80000000800 */
[----:B------:R-:W0:Y:S02]  /*0520*/  LDS R19, [R4] ;  /* 0x0000000004137984 */ /* 0x000e240000000800 */
[----:B0-----:R-:W-:-:S05]  /*0530*/  FADD R19, R10, R19 ;  /* 0x000000130a137221 */ /* 0x001fca0000000000 */
[----:B------:R0:W-:Y:S01]  /*0540*/  STS [R4], R19 ;  /* 0x0000001304007388 */ /* 0x0001e20000000800 */
[----:B------:R-:W-:Y:S08]  /*0550*/  BAR.SYNC.DEFER_BLOCKING 0x0 ;  /* 0x0000000000007b1d */ /* 0x000ff00000010000 */
[----:B0-----:R-:W0:Y:S01]  /*0560*/  @!P1 LDC.64 R18, c[0x0][0x390] ;  /* 0x0000e400ff129b82 */ /* 0x001e220000000a00 */
[----:B------:R-:W-:Y:S04]  /*0570*/  LDS R10, [R4+0x8] ;  /* 0x00000800040a7984 */ /* 0x000fe80000000800 */
[----:B------:R-:W2:Y:S01]  /*0580*/  LDS R25, [R4] ;  /* 0x0000000004197984 */ /* 0x000ea20000000800 */
[----:B0-----:R-:W-:-:S04]  /*0590*/  @!P1 IMAD.WIDE R18, R9, 0x4, R18 ;  /* 0x0000000409129825 */ /* 0x001fc800078e0212 */
[----:B--2---:R-:W-:-:S05]  /*05a0*/  FADD R25, R10, R25 ;  /* 0x000000190a197221 */ /* 0x004fca0000000000 */
[----:B------:R-:W-:Y:S01]  /*05b0*/  STS [R4], R25 ;  /* 0x0000001904007388 */ /* 0x000fe20000000800 */
[----:B------:R-:W-:Y:S06]  /*05c0*/  BAR.SYNC.DEFER_BLOCKING 0x0 ;  /* 0x0000000000007b1d */ /* 0x000fec0000010000 */
[----:B------:R-:W-:Y:S04]  /*05d0*/  LDS R10, [R4+0x4] ;  /* 0x00000400040a7984 */ /* 0x000fe80000000800 */
[----:B------:R-:W0:Y:S02]  /*05e0*/  LDS R27, [R4] ;  /* 0x00000000041b7984 */ /* 0x000e240000000800 */
[----:B0-----:R-:W-:-:S05]  /*05f0*/  FADD R27, R10, R27 ;  /* 0x0000001b0a1b7221 */ /* 0x001fca0000000000 */
[----:B------:R-:W-:Y:S01]  /*0600*/  STS [R4], R27 ;  /* 0x0000001b04007388 */ /* 0x000fe20000000800 */
[----:B------:R-:W-:Y:S06]  /*0610*/  BAR.SYNC.DEFER_BLOCKING 0x0 ;  /* 0x0000000000007b1d */ /* 0x000fec0000010000 */
[----:B------:R-:W0:Y:S04]  /*0620*/  @!P1 LDS R29, [R29] ;  /* 0x000000001d1d9984 */ /* 0x000e280000000800 */
[----:B0-----:R2:W-:Y:S02]  /*0630*/  @!P1 STG.E desc[UR8][R18.64], R29 ;  /* 0x0000001d12009986 */ /* 0x0015e4000c101908 */
.L_x_1:
[--C-:B--2---:R-:W-:Y:S01]  /*0640*/  IMAD.WIDE.U32 R18, R23, 0x4, R16.reuse ;  /* 0x0000000417127825 */ /* 0x104fe200078e0010 */
[----:B------:R-:W0:Y:S03]  /*0650*/  LDG.E R22, desc[UR8][R14.64] ;  /* 0x000000080e167981 */ /* 0x000e26000c1e1900 */
[----:B------:R-:W-:Y:S01]  /*0660*/  IMAD.WIDE.U32 R20, R21, 0x4, R16 ;  /* 0x0000000415147825 */ /* 0x000fe200078e0010 */
[----:B------:R-:W2:Y:S04]  /*0670*/  LDG.E R10, desc[UR8][R12.64] ;  /* 0x000000080c0a7981 */ /* 0x000ea8000c1e1900 */
[----:B------:R-:W0:Y:S04]  /*0680*/  LDG.E R19, desc[UR8][R18.64] ;  /* 0x0000000812137981 */ /* 0x000e28000c1e1900 */
[----:B------:R-:W2:Y:S01]  /*0690*/  LDG.E R21, desc[UR8][R20.64] ;  /* 0x0000000814157981 */ /* 0x000ea2000c1e1900 */
[----:B------:R-:W-:Y:S05]  /*06a0*/  WARPSYNC.ALL ;  /* 0x0000000000007948 */ /* 0x000fea0003800000 */
[----:B------:R-:W-:-:S02]  /*06b0*/  ISETP.GT.U32.AND P1, PT, R0, 0x7f, PT ;  /* 0x0000007f0000780c */ /* 0x000fc40003f24070 */
[----:B------:R-:W-:Y:S01]  /*06c0*/  IADD3 R8, PT, PT, R8, 0x2, RZ ;  /* 0x0000000208087810 */ /* 0x000fe20007ffe0ff */
[----:B0-----:R-:W-:-:S04]  /*06d0*/  FMUL R25, R22, R19 ;  /* 0x0000001316197220 */ /* 0x001fc80000400000 */
[----:B--2---:R-:W-:-:S05]  /*06e0*/  FFMA R25, R10, R21, R25 ;  /* 0x000000150a197223 */ /* 0x004fca0000000019 */
[----:B------:R-:W-:Y:S01]  /*06f0*/  STS [R4], R25 ;  /* 0x0000001904007388 */ /* 0x000fe20000000800 */
[----:B------:R-:W-:Y:S06]  /*0700*/  BAR.SYNC.DEFER_BLOCKING 0x0 ;  /* 0x0000000000007b1d */ /* 0x000fec0000010000 */
[----:B------:R-:W-:Y:S04]  /*0710*/  @!P1 LDS R10, [R4+0x200] ;  /* 0x00020000040a9984 */ /* 0x000fe80000000800 */
[----:B------:R-:W0:Y:S02]  /*0720*/  @!P1 LDS R19, [R4] ;  /* 0x0000000004139984 */ /* 0x000e240000000800 */
[----:B0-----:R-:W-:-:S05]  /*0730*/  @!P1 FADD R19, R10, R19 ;  /* 0x000000130a139221 */ /* 0x001fca0000000000 */
[----:B------:R-:W-:Y:S01]  /*0740*/  @!P1 STS [R4], R19 ;  /* 0x0000001304009388 */ /* 0x000fe20000000800 */
[----:B------:R-:W-:Y:S06]  /*0750*/  BAR.SYNC.DEFER_BLOCKING 0x0 ;  /* 0x0000000000007b1d */ /* 0x000fec0000010000 */
[----:B------:R-:W-:Y:S04]  /*0760*/  @!P2 LDS R10, [R4+0x100] ;  /* 0x00010000040aa984 */ /* 0x000fe80000000800 */
[----:B------:R-:W0:Y:S02]  /*0770*/  @!P2 LDS R21, [R4] ;  /* 0x000000000415a984 */ /* 0x000e240000000800 */
[----:B0-----:R-:W-:-:S05]  /*0780*/  @!P2 FADD R21, R10, R21 ;  /* 0x000000150a15a221 */ /* 0x001fca0000000000 */
[----:B------:R0:W-:Y:S01]  /*0790*/  @!P2 STS [R4], R21 ;  /* 0x000000150400a388 */ /* 0x0001e20000000800 */
[----:B------:R-:W-:Y:S01]  /*07a0*/  BAR.SYNC.DEFER_BLOCKING 0x0 ;  /* 0x0000000000007b1d */ /* 0x000fe20000010000 */
[----:B------:R-:W-:-:S05]  /*07b0*/  ISETP.NE.AND P2, PT, R8, RZ, PT ;  /* 0x000000ff0800720c */ /* 0x000fca0003f45270 */
[----:B------:R-:W-:Y:S08]  /*07c0*/  @P0 BRA `(.L_x_2) ;  /* 0x00000000009c0947 */ /* 0x000ff00003800000 */
        /* <DEDUP_REMOVED lines=39> */
.L_x_2:
[----:B------:R-:W-:Y:S02]  /*0a40*/  LEA R7, R2, R7, 0x1 ;  /* 0x0000000702077211 */ /* 0x000fe400078e08ff */
[C---:B-1----:R-:W-:Y:S02]  /*0a50*/  LEA R23, R6.reuse, R23, 0x1 ;  /* 0x0000001706177211 */ /* 0x042fe400078e08ff */
[----:B------:R-:W-:Y:S02]  /*0a60*/  LEA R11, R6, R11, 0x1 ;  /* 0x0000000b060b7211 */ /* 0x000fe400078e08ff */
[----:B------:R-:W-:Y:S01]  /*0a70*/  LEA R9, R2, R9, 0x1 ;  /* 0x0000000902097211 */ /* 0x000fe200078e08ff */
[----:B------:R-:W-:Y:S06]  /*0a80*/  @P2 BRA `(.L_x_3) ;  /* 0xfffffff400e82947 */ /* 0x000fec000383ffff */
.L_x_0:
[----:B------:R-:W1:Y:S02]  /*0a90*/  LDC R6, c[0x0][0x3a4] ;  /* 0x0000e900ff067b82 */ /* 0x000e640000000800 */
[----:B-1----:R-:W-:-:S04]  /*0aa0*/  LOP3.LUT R6, R6, 0x1, RZ, 0xc0, !PT ;  /* 0x0000000106067812 */ /* 0x002fc800078ec0ff */
[----:B------:R-:W-:-:S13]  /*0ab0*/  ISETP.NE.U32.AND P0, PT, R6, 0x1, PT ;  /* 0x000000010600780c */ /* 0x000fda0003f05070 */
[----:B------:R-:W-:Y:S05]  /*0ac0*/  @P0 EXIT ;  /* 0x000000000000094d */ /* 0x000fea0003800000 */
[----:B------:R-:W1:Y:S01]  /*0ad0*/  LDCU UR4, c[0x0][0x3a0] ;  /* 0x00007400ff0477ac */ /* 0x000e620008000800 */
[----:B------:R-:W3:Y:S01]  /*0ae0*/  LDC.64 R6, c[0x0][0x388] ;  /* 0x0000e200ff067b82 */ /* 0x000ee20000000a00 */
[----:B------:R-:W4:Y:S04]  /*0af0*/  LDG.E R14, desc[UR8][R14.64] ;  /* 0x000000080e0e7981 */ /* 0x000f28000c1e1900 */
[----:B------:R-:W5:Y:S01]  /*0b00*/  LDG.E R12, desc[UR8][R12.64] ;  /* 0x000000080c0c7981 */ /* 0x000f62000c1e1900 */
[----:B-1----:R-:W-:-:S05]  /*0b10*/  IMAD R11, R5, UR4, R0 ;  /* 0x00000004050b7c24 */ /* 0x002fca000f8e0200 */
[----:B------:R-:W-:-:S05]  /*0b20*/  IADD3 R9, PT, PT, R11, 0x100, RZ ;  /* 0x000001000b097810 */ /* 0x000fca0007ffe0ff */
[----:B---3--:R-:W-:-:S04]  /*0b30*/  IMAD.WIDE.U32 R8, R9, 0x4, R6 ;  /* 0x0000000409087825 */ /* 0x008fc800078e0006 */
[----:B------:R-:W-:Y:S02]  /*0b40*/  IMAD.WIDE.U32 R6, R11, 0x4, R6 ;  /* 0x000000040b067825 */ /* 0x000fe400078e0006 */
[----:B------:R-:W4:Y:S04]  /*0b50*/  LDG.E R9, desc[UR8][R8.64] ;  /* 0x0000000808097981 */ /* 0x000f28000c1e1900 */
[----:B------:R-:W5:Y:S01]  /*0b60*/  LDG.E R7, desc[UR8][R6.64] ;  /* 0x0000000806077981 */ /* 0x000f62000c1e1900 */
[----:B------:R-:W-:Y:S05]  /*0b70*/  WARPSYNC.ALL ;  /* 0x0000000000007948 */ /* 0x000fea0003800000 */
[----:B------:R-:W-:-:S02]  /*0b80*/  ISETP.GT.U32.AND P0, PT, R0, 0x7f, PT ;  /* 0x0000007f0000780c */ /* 0x000fc40003f04070 */
[----:B------:R-:W-:Y:S01]  /*0b90*/  ISETP.GT.U32.AND P1, PT, R0, 0x3f, PT ;  /* 0x0000003f0000780c */ /* 0x000fe20003f24070 */
[----:B----4-:R-:W-:-:S04]  /*0ba0*/  FMUL R11, R14, R9 ;  /* 0x000000090e0b7220 */ /* 0x010fc80000400000 */
[----:B-----5:R-:W-:-:S05]  /*0bb0*/  FFMA R11, R12, R7, R11 ;  /* 0x000000070c0b7223 */ /* 0x020fca000000000b */
[----:B------:R-:W-:Y:S01]  /*0bc0*/  STS [R4], R11 ;  /* 0x0000000b04007388 */ /* 0x000fe20000000800 */
[----:B------:R-:W-:Y:S06]  /*0bd0*/  BAR.SYNC.DEFER_BLOCKING 0x0 ;  /* 0x0000000000007b1d */ /* 0x000fec0000010000 */
[----:B------:R-:W-:Y:S04]  /*0be0*/  @!P0 LDS R10, [R4+0x200] ;  /* 0x00020000040a8984 */ /* 0x000fe80000000800 */
[----:B------:R-:W1:Y:S02]  /*0bf0*/  @!P0 LDS R15, [R4] ;  /* 0x00000000040f8984 */ /* 0x000e640000000800 */
[----:B-1----:R-:W-:-:S05]  /*0c00*/  @!P0 FADD R15, R10, R15 ;  /* 0x0000000f0a0f8221 */ /* 0x002fca0000000000 */
[----:B------:R-:W-:Y:S01]  /*0c10*/  @!P0 STS [R4], R15 ;  /* 0x0000000f04008388 */ /* 0x000fe20000000800 */
[----:B------:R-:W-:Y:S06]  /*0c20*/  BAR.SYNC.DEFER_BLOCKING 0x0 ;  /* 0x0000000000007b1d */ /* 0x000fec0000010000 */
[----:B------:R-:W-:Y:S04]  /*0c30*/  @!P1 LDS R6, [R4+0x100] ;  /* 0x0001000004069984 */ /* 0x000fe80000000800 */
[----:B------:R-:W1:Y:S01]  /*0c40*/  @!P1 LDS R7, [R4] ;  /* 0x0000000004079984 */ /* 0x000e620000000800 */
[----:B------:R-:W-:Y:S01]  /*0c50*/  ISETP.GT.U32.AND P0, PT, R0, 0x1f, PT ;  /* 0x0000001f0000780c */ /* 0x000fe20003f04070 */
[----:B-1----:R-:W-:-:S05]  /*0c60*/  @!P1 FADD R7, R6, R7 ;  /* 0x0000000706079221 */ /* 0x002fca0000000000 */
[----:B------:R1:W-:Y:S01]  /*0c70*/  @!P1 STS [R4], R7 ;  /* 0x0000000704009388 */ /* 0x0003e20000000800 */
[----:B------:R-:W-:Y:S06]  /*0c80*/  BAR.SYNC.DEFER_BLOCKING 0x0 ;  /* 0x0000000000007b1d */ /* 0x000fec0000010000 */
[----:B------:R-:W-:Y:S05]  /*0c90*/  @P0 EXIT ;  /* 0x000000000000094d */ /* 0x000fea0003800000 */
[----:B------:R-:W-:Y:S01]  /*0ca0*/  LDS R6, [R4+0x80] ;  /* 0x0000800004067984 */ /* 0x000fe20000000800 */
[----:B------:R-:W-:-:S03]  /*0cb0*/  ISETP.NE.AND P0, PT, R0, RZ, PT ;  /* 0x000000ff0000720c */ /* 0x000fc60003f05270 */
[----:B-1----:R-:W1:Y:S02]  /*0cc0*/  LDS R7, [R4] ;  /* 0x0000000004077984 */ /* 0x002e640000000800 */
[----:B-1----:R-:W-:-:S05]  /*0cd0*/  FADD R7, R6, R7 ;  /* 0x0000000706077221 */ /* 0x002fca0000000000 */
[----:B------:R-:W-:Y:S01]  /*0ce0*/  STS [R4], R7 ;  /* 0x0000000704007388 */ /* 0x000fe20000000800 */
[----:B------:R-:W-:Y:S06]  /*0cf0*/  BAR.SYNC.DEFER_BLOCKING 0x0 ;  /* 0x0000000000007b1d */ /* 0x000fec0000010000 */
[----:B------:R-:W-:Y:S04]  /*0d00*/  LDS R6, [R4+0x40] ;  /* 0x0000400004067984 */ /* 0x000fe80000000800 */
[----:B------:R-:W1:Y:S02]  /*0d10*/  LDS R9, [R4] ;  /* 0x0000000004097984 */ /* 0x000e640000000800 */
        /* <DEDUP_REMOVED lines=21> */
[----:B------:R1:W-:Y:S01]  /*0e70*/  STS [R4], R11 ;  /* 0x0000000b04007388 */ /* 0x0003e20000000800 */
[----:B------:R-:W-:Y:S06]  /*0e80*/  BAR.SYNC.DEFER_BLOCKING 0x0 ;  /* 0x0000000000007b1d */ /* 0x000fec0000010000 */
[----:B------:R-:W-:Y:S05]  /*0e90*/  @P0 EXIT ;  /* 0x000000000000094d */ /* 0x000fea0003800000 */
[----:B------:R-:W3:Y:S01]  /*0ea0*/  S2UR UR5, SR_CgaCtaId ;  /* 0x00000000000579c3 */ /* 0x000ee20000008800 */
[----:B------:R-:W-:Y:S01]  /*0eb0*/  UMOV UR4, 0x400 ;  /* 0x0000040000047882 */ /* 0x000fe20000000000 */
[----:B------:R-:W-:-:S06]  /*0ec0*/  IMAD R3, R2, R5, R3 ;  /* 0x0000000502037224 */ /* 0x000fcc00078e0203 */
[----:B------:R-:W4:Y:S01]  /*0ed0*/  LDC.64 R6, c[0x0][0x390] ;  /* 0x0000e400ff067b82 */ /* 0x000f220000000a00 */
[----:B---3--:R-:W-:Y:S01]  /*0ee0*/  ULEA UR4, UR5, UR4, 0x18 ;  /* 0x0000000405047291 */ /* 0x008fe2000f8ec0ff */
[----:B----4-:R-:W-:-:S08]  /*0ef0*/  IMAD.WIDE R2, R3, 0x4, R6 ;  /* 0x0000000403027825 */ /* 0x010fd000078e0206 */
[----:B------:R-:W3:Y:S04]  /*0f00*/  LDS R9, [UR4] ;  /* 0x00000004ff097984 */ /* 0x000ee80008000800 */
[----:B---3--:R-:W-:Y:S01]  /*0f10*/  STG.E desc[UR8][R2.64], R9 ;  /* 0x0000000902007986 */ /* 0x008fe2000c101908 */
[----:B------:R-:W-:Y:S05]  /*0f20*/  EXIT ;  /* 0x000000000000794d */ /* 0x000fea0003800000 */
.L_x_4:
[----:B------:R-:W-:-:S00]  /*0f30*/  BRA `(.L_x_4) ;  /* 0xfffffffc00fc7947 */ /* 0x000fc0000383ffff */
[----:B------:R-:W-:-:S00]  /*0f40*/  NOP ;  /* 0x0000000000007918 */ /* 0x000fc00000000000 */
        /* <DEDUP_REMOVED lines=11> */
.L_x_89:


//--------------------- .text._Z17ConvForwardSharedIfEviPKT_iiiiiiiiiiiiPS0_S2_S2_b --------------------------
	.section	.text._Z17ConvForwardSharedIfEviPKT_iiiiiiiiiiiiPS0_S2_S2_b,"ax",@progbits
	.align	128
        .global         _Z17ConvForwardSharedIfEviPKT_iiiiiiiiiiiiPS0_S2_S2_b
        .type           _Z17ConvForwardSharedIfEviPKT_iiiiiiiiiiiiPS0_S2_S2_b,@function
        .size           _Z17ConvForwardSharedIfEviPKT_iiiiiiiiiiiiPS0_S2_S2_b,(.L_x_90 - _Z17ConvForwardSharedIfEviPKT_iiiiiiiiiiiiPS0_S2_S2_b)
        .other          _Z17ConvForwardSharedIfEviPKT_iiiiiiiiiiiiPS0_S2_S2_b,@"STO_CUDA_ENTRY STV_DEFAULT"
_Z17ConvForwardSharedIfEviPKT_iiiiiiiiiiiiPS0_S2_S2_b:
.text._Z17ConvForwardSharedIfEviPKT_iiiiiiiiiiiiPS0_S2_S2_b:
[----:B------:R-:W-:Y:S01]  /*0000*/  LDC R1, c[0x0][0x37c] ;  /* 0x0000df00ff017b82 */ /* 0x000fe20000000800 */
[----:B------:R-:W0:Y:S01]  /*0010*/  LDCU UR11, c[0x0][0x360] ;  /* 0x00006c00ff0b77ac */ /* 0x000e220008000800 */
[----:B------:R-:W1:Y:S06]  /*0020*/  S2R R6, SR_TID.X ;  /* 0x0000000000067919 */ /* 0x000e6c0000002100 */
[----:B------:R-:W2:Y:S01]  /*0030*/  S2UR UR10, SR_CTAID.X ;  /* 0x00000000000a79c3 */ /* 0x000ea20000002500 */
[----:B------:R-:W-:Y:S01]  /*0040*/  BSSY.RECONVERGENT B0, `(.L_x_5) ;  /* 0x000003c000007945 */ /* 0x000fe20003800200 */
[----:B------:R-:W3:Y:S01]  /*0050*/  LDCU.64 UR8, c[0x0][0x358] ;  /* 0x00006b00ff0877ac */ /* 0x000ee20008000a00 */
[----:B0-----:R-:W0:Y:S01]  /*0060*/  I2F.U32.RP R0, UR11 ;  /* 0x0000000b00007d06 */ /* 0x001e220008209000 */
[----:B------:R-:W-:Y:S01]  /*0070*/  ISETP.NE.U32.AND P0, PT, RZ, UR11, PT ;  /* 0x0000000bff007c0c */ /* 0x000fe2000bf05070 */
[----:B------:R-:W-:-:S02]  /*0080*/  USHF.L.U32 UR7, UR11, 0x2, URZ ;  /* 0x000000020b077899 */ /* 0x000fc400080006ff */
[----:B------:R-:W-:Y:S01]  /*0090*/  LOP3.LUT R5, RZ, UR11, RZ, 0x33, !PT ;  /* 0x0000000bff057c12 */ /* 0x000fe2000f8e33ff */
[----:B--2---:R-:W-:-:S03]  /*00a0*/  UIMAD UR6, UR10, UR11, URZ ;  /* 0x0000000b0a0672a4 */ /* 0x004fc6000f8e02ff */
[----:B0-----:R-:W0:Y:S02]  /*00b0*/  MUFU.RCP R0, R0 ;  /* 0x0000000000007308 */ /* 0x001e240000001000 */
[----:B0-----:R-:W-:Y:S01]  /*00c0*/  VIADD R2, R0, 0xffffffe ;  /* 0x0ffffffe00027836 */ /* 0x001fe20000000000 */
[----:B-1----:R-:W-:-:S05]  /*00d0*/  IADD3 R0, PT, PT, R6, UR6, RZ ;  /* 0x0000000606007c10 */ /* 0x002fca000fffe0ff */
[----:B------:R0:W1:Y:S02]  /*00e0*/  F2I.FTZ.U32.TRUNC.NTZ R3, R2 ;  /* 0x0000000200037305 */ /* 0x000064000021f000 */
[----:B0-----:R-:W-:Y:S02]  /*00f0*/  IMAD.MOV.U32 R2, RZ, RZ, RZ ;  /* 0x000000ffff027224 */ /* 0x001fe400078e00ff */
[----:B-1----:R-:W-:-:S04]  /*0100*/  IMAD.MOV R7, RZ, RZ, -R3 ;  /* 0x000000ffff077224 */ /* 0x002fc800078e0a03 */
[----:B------:R-:W-:-:S04]  /*0110*/  IMAD R7, R7, UR11, RZ ;  /* 0x0000000b07077c24 */ /* 0x000fc8000f8e02ff */
[----:B------:R-:W-:-:S06]  /*0120*/  IMAD.HI.U32 R7, R3, R7, R2 ;  /* 0x0000000703077227 */ /* 0x000fcc00078e0002 */
[----:B------:R-:W-:-:S04]  /*0130*/  IMAD.HI.U32 R8, R7, R0, RZ ;  /* 0x0000000007087227 */ /* 0x000fc800078e00ff */
[----:B------:R-:W-:-:S04]  /*0140*/  IMAD.MOV R3, RZ, RZ, -R8 ;  /* 0x000000ffff037224 */ /* 0x000fc800078e0a08 */
[----:B------:R-:W-:Y:S02]  /*0150*/  IMAD R4, R3, UR11, R0 ;  /* 0x0000000b03047c24 */ /* 0x000fe4000f8e0200 */
[----:B------:R-:W0:Y:S03]  /*0160*/  LDC.64 R2, c[0x0][0x3a8] ;  /* 0x0000ea00ff027b82 */ /* 0x000e260000000a00 */
[----:B------:R-:W-:-:S13]  /*0170*/  ISETP.GE.U32.AND P1, PT, R4, UR11, PT ;  /* 0x0000000b04007c0c */ /* 0x000fda000bf26070 */
[----:B------:R-:W-:-:S05]  /*0180*/  @P1 VIADD R4, R4, -UR11 ;  /* 0x8000000b04041c36 */ /* 0x000fca0008000000 */
[----:B------:R-:W-:Y:S01]  /*0190*/  ISETP.GE.U32.AND P2, PT, R4, UR11, PT ;  /* 0x0000000b04007c0c */ /* 0x000fe2000bf46070 */
[----:B0-----:R-:W-:-:S12]  /*01a0*/  IMAD R9, R3, R2, RZ ;  /* 0x0000000203097224 */ /* 0x001fd800078e02ff */
[----:B------:R-:W-:-:S05]  /*01b0*/  @P2 VIADD R4, R4, -UR11 ;  /* 0x8000000b04042c36 */ /* 0x000fca0008000000 */
[----:B------:R-:W-:-:S04]  /*01c0*/  SEL R4, R5, R4, !P0 ;  /* 0x0000000405047207 */ /* 0x000fc80004000000 */
[C---:B------:R-:W-:Y:S02]  /*01d0*/  ISETP.GE.U32.AND P4, PT, R4.reuse, R9, PT ;  /* 0x000000090400720c */ /* 0x040fe40003f86070 */
[----:B------:R-:W-:-:S11]  /*01e0*/  ISETP.GE.U32.AND P3, PT, R4, UR7, PT ;  /* 0x0000000704007c0c */ /* 0x000fd6000bf66070 */
[----:B---3--:R-:W-:Y:S05]  /*01f0*/  @P4 BRA `(.L_x_6) ;  /* 0x0000000000804947 */ /* 0x008fea0003800000 */
[-C--:B------:R-:W-:Y:S02]  /*0200*/  IABS R13, R9.reuse ;  /* 0x00000009000d7213 */ /* 0x080fe40000000000 */
[----:B------:R-:W-:Y:S02]  /*0210*/  IABS R16, R9 ;  /* 0x0000000900107213 */ /* 0x000fe40000000000 */
[----:B------:R-:W0:Y:S01]  /*0220*/  I2F.RP R12, R13 ;  /* 0x0000000d000c7306 */ /* 0x000e220000209400 */
[----:B------:R-:W-:-:S07]  /*0230*/  ISETP.GE.AND P6, PT, R0, RZ, PT ;  /* 0x000000ff0000720c */ /* 0x000fce0003fc6270 */
[----:B0-----:R-:W0:Y:S02]  /*0240*/  MUFU.RCP R12, R12 ;  /* 0x0000000c000c7308 */ /* 0x001e240000001000 */
[----:B0-----:R-:W-:Y:S02]  /*0250*/  IADD3 R10, PT, PT, R12, 0xffffffe, RZ ;  /* 0x0ffffffe0c0a7810 */ /* 0x001fe40007ffe0ff */
[----:B------:R-:W-:-:S04]  /*0260*/  IABS R12, R0 ;  /* 0x00000000000c7213 */ /* 0x000fc80000000000 */
[----:B------:R0:W1:Y:S02]  /*0270*/  F2I.FTZ.U32.TRUNC.NTZ R11, R10 ;  /* 0x0000000a000b7305 */ /* 0x000064000021f000 */
[----:B0-----:R-:W-:Y:S02]  /*0280*/  IMAD.MOV.U32 R10, RZ, RZ, RZ ;  /* 0x000000ffff0a7224 */ /* 0x001fe400078e00ff */
[----:B-1----:R-:W-:-:S04]  /*0290*/  IMAD.MOV R14, RZ, RZ, -R11 ;  /* 0x000000ffff0e7224 */ /* 0x002fc800078e0a0b */
[----:B------:R-:W-:Y:S02]  /*02a0*/  IMAD R15, R14, R13, RZ ;  /* 0x0000000d0e0f7224 */ /* 0x000fe400078e02ff */
[----:B------:R-:W-:Y:S02]  /*02b0*/  IMAD.MOV R14, RZ, RZ, -R16 ;  /* 0x000000ffff0e7224 */ /* 0x000fe400078e0a10 */
[----:B------:R-:W-:-:S06]  /*02c0*/  IMAD.HI.U32 R11, R11, R15, R10 ;  /* 0x0000000f0b0b7227 */ /* 0x000fcc00078e000a */
[----:B------:R-:W-:-:S04]  /*02d0*/  IMAD.HI.U32 R11, R11, R12, RZ ;  /* 0x0000000c0b0b7227 */ /* 0x000fc800078e00ff */
[----:B------:R-:W-:Y:S02]  /*02e0*/  IMAD R12, R11, R14, R12 ;  /* 0x0000000e0b0c7224 */ /* 0x000fe400078e020c */
[----:B------:R-:W0:Y:S03]  /*02f0*/  LDC.64 R10, c[0x0][0x3c8] ;  /* 0x0000f200ff0a7b82 */ /* 0x000e260000000a00 */
[----:B------:R-:W-:-:S13]  /*0300*/  ISETP.GT.U32.AND P4, PT, R13, R12, PT ;  /* 0x0000000c0d00720c */ /* 0x000fda0003f84070 */
[----:B------:R-:W-:Y:S02]  /*0310*/  @!P4 IADD3 R12, PT, PT, R12, -R13, RZ ;  /* 0x8000000d0c0cc210 */ /* 0x000fe40007ffe0ff */
[----:B------:R-:W-:Y:S02]  /*0320*/  ISETP.NE.AND P4, PT, R9, RZ, PT ;  /* 0x000000ff0900720c */ /* 0x000fe40003f85270 */
[----:B------:R-:W-:-:S13]  /*0330*/  ISETP.GT.U32.AND P5, PT, R13, R12, PT ;  /* 0x0000000c0d00720c */ /* 0x000fda0003fa4070 */
[----:B------:R-:W-:-:S04]  /*0340*/  @!P5 IMAD.IADD R12, R12, 0x1, -R13 ;  /* 0x000000010c0cd824 */ /* 0x000fc800078e0a0d */
[----:B------:R-:W-:Y:S01]  /*0350*/  @!P6 IMAD.MOV R12, RZ, RZ, -R12 ;  /* 0x000000ffff0ce224 */ /* 0x000fe200078e0a0c */
[----:B------:R-:W-:-:S05]  /*0360*/  @!P4 LOP3.LUT R12, RZ, R9, RZ, 0x33, !PT ;  /* 0x00000009ff0cc212 */ /* 0x000fca00078e33ff */
[----:B------:R-:W-:-:S04]  /*0370*/  IMAD R9, R9, UR10, R12 ;  /* 0x0000000a09097c24 */ /* 0x000fc8000f8e020c */
[----:B0-----:R-:W-:-:S06]  /*0380*/  IMAD.WIDE.U32 R10, R9, 0x4, R10 ;  /* 0x00000004090a7825 */ /* 0x001fcc00078e000a */
[----:B------:R-:W2:Y:S01]  /*0390*/  LDG.E R10, desc[UR8][R10.64] ;  /* 0x000000080a0a7981 */ /* 0x000ea2000c1e1900 */
[----:B------:R-:W0:Y:S01]  /*03a0*/  S2UR UR5, SR_CgaCtaId ;  /* 0x00000000000579c3 */ /* 0x000e220000008800 */
[----:B------:R-:W-:Y:S02]  /*03b0*/  UMOV UR4, 0x400 ;  /* 0x0000040000047882 */ /* 0x000fe40000000000 */
[----:B------:R-:W-:-:S04]  /*03c0*/  UIADD3 UR4, UPT, UPT, UR4, 0x310, URZ ;  /* 0x0000031004047890 */ /* 0x000fc8000fffe0ff */
[----:B0-----:R-:W-:-:S06]  /*03d0*/  ULEA UR4, UR5, UR4, 0x18 ;  /* 0x0000000405047291 */ /* 0x001fcc000f8ec0ff */
[----:B------:R-:W-:-:S05]  /*03e0*/  LEA R9, R12, UR4, 0x2 ;  /* 0x000000040c097c11 */ /* 0x000fca000f8e10ff */
[----:B--2---:R0:W-:Y:S02]  /*03f0*/  STS [R9], R10 ;  /* 0x0000000a09007388 */ /* 0x0041e40000000800 */
.L_x_6:
[----:B------:R-:W-:Y:S05]  /*0400*/  BSYNC.RECONVERGENT B0 ;  /* 0x0000000000007941 */ /* 0x000fea0003800200 */
.L_x_5:
[----:B------:R-:W-:Y:S04]  /*0410*/  BSSY.RECONVERGENT B0, `(.L_x_7) ;  /* 0x000004c000007945 */ /* 0x000fe80003800200 */
[----:B------:R-:W-:Y:S05]  /*0420*/  @P3 BRA `(.L_x_8) ;  /* 0x0000000400283947 */ /* 0x000fea0003800000 */
[----:B0-----:R-:W0:Y:S01]  /*0430*/  LDC R9, c[0x0][0x360] ;  /* 0x0000d800ff097b82 */ /* 0x001e220000000800 */
[----:B------:R-:W-:Y:S01]  /*0440*/  @P1 IADD3 R8, PT, PT, R8, 0x1, RZ ;  /* 0x0000000108081810 */ /* 0x000fe20007ffe0ff */
[----:B------:R-:W-:Y:S04]  /*0450*/  BSSY.RECONVERGENT B1, `(.L_x_9) ;  /* 0x000002b000017945 */ /* 0x000fe80003800200 */
[----:B------:R-:W-:-:S05]  /*0460*/  @P2 VIADD R8, R8, 0x1 ;  /* 0x0000000108082836 */ /* 0x000fca0000000000 */
[----:B------:R-:W-:-:S04]  /*0470*/  SEL R8, R5, R8, !P0 ;  /* 0x0000000805087207 */ /* 0x000fc80004000000 */
[----:B------:R-:W-:-:S05]  /*0480*/  IADD3 R8, PT, PT, -R8, UR10, RZ ;  /* 0x0000000a08087c10 */ /* 0x000fca000fffe1ff */
[----:B0-----:R-:W-:-:S04]  /*0490*/  IMAD R9, R8, UR11, R9 ;  /* 0x0000000b08097c24 */ /* 0x001fc8000f8e0209 */
[----:B------:R-:W-:-:S05]  /*04a0*/  IMAD.IADD R9, R9, 0x1, R6 ;  /* 0x0000000109097824 */ /* 0x000fca00078e0206 */
[C---:B------:R-:W-:Y:S02]  /*04b0*/  ISETP.LT.U32.AND P1, PT, R9.reuse, UR7, PT ;  /* 0x0000000709007c0c */ /* 0x040fe4000bf21070 */
[----:B------:R-:W-:-:S04]  /*04c0*/  VIMNMX.U32 R6, PT, PT, R9, UR7, !PT ;  /* 0x0000000709067c48 */ /* 0x000fc8000ffe0000 */
[----:B------:R-:W-:-:S05]  /*04d0*/  IADD3 R6, PT, PT, -R9, R6, RZ ;  /* 0x0000000609067210 */ /* 0x000fca0007ffe1ff */
[----:B------:R-:W-:Y:S02]  /*04e0*/  VIADD R8, R6, 0xffffffff ;  /* 0xffffffff06087836 */ /* 0x000fe40000000000 */
[----:B------:R-:W-:Y:S01]  /*04f0*/  @!P1 IMAD.MOV R8, RZ, RZ, R6 ;  /* 0x000000ffff089224 */ /* 0x000fe200078e0206 */
[----:B------:R-:W-:-:S03]  /*0500*/  SEL R6, RZ, 0x1, !P1 ;  /* 0x00000001ff067807 */ /* 0x000fc60004800000 */
[----:B------:R-:W-:-:S05]  /*0510*/  IMAD.HI.U32 R10, R7, R8, RZ ;  /* 0x00000008070a7227 */ /* 0x000fca00078e00ff */
[----:B------:R-:W-:-:S05]  /*0520*/  IADD3 R7, PT, PT, -R10, RZ, RZ ;  /* 0x000000ff0a077210 */ /* 0x000fca0007ffe1ff */
[----:B------:R-:W-:-:S05]  /*0530*/  IMAD R8, R7, UR11, R8 ;  /* 0x0000000b07087c24 */ /* 0x000fca000f8e0208 */
[----:B------:R-:W-:-:S13]  /*0540*/  ISETP.GE.U32.AND P2, PT, R8, UR11, PT ;  /* 0x0000000b08007c0c */ /* 0x000fda000bf46070 */
[----:B------:R-:W-:Y:S02]  /*0550*/  @P2 VIADD R8, R8, -UR11 ;  /* 0x8000000b08082c36 */ /* 0x000fe40008000000 */
[----:B------:R-:W-:-:S03]  /*0560*/  @P2 VIADD R10, R10, 0x1 ;  /* 0x000000010a0a2836 */ /* 0x000fc60000000000 */
[----:B------:R-:W-:-:S13]  /*0570*/  ISETP.GE.U32.AND P3, PT, R8, UR11, PT ;  /* 0x0000000b08007c0c */ /* 0x000fda000bf66070 */
[----:B------:R-:W-:-:S04]  /*0580*/  @P3 IADD3 R10, PT, PT, R10, 0x1, RZ ;  /* 0x000000010a0a3810 */ /* 0x000fc80007ffe0ff */
[----:B------:R-:W-:-:S05]  /*0590*/  SEL R5, R5, R10, !P0 ;  /* 0x0000000a05057207 */ /* 0x000fca0004000000 */
[----:B------:R-:W-:-:S05]  /*05a0*/  IMAD.IADD R5, R6, 0x1, R5 ;  /* 0x0000000106057824 */ /* 0x000fca00078e0205 */
[C---:B------:R-:W-:Y:S02]  /*05b0*/  LOP3.LUT R6, R5.reuse, 0x3, RZ, 0xc0, !PT ;  /* 0x0000000305067812 */ /* 0x040fe400078ec0ff */
[----:B------:R-:W-:Y:S02]  /*05c0*/  ISETP.GE.U32.AND P1, PT, R5, 0x3, PT ;  /* 0x000000030500780c */ /* 0x000fe40003f26070 */
[----:B------:R-:W-:-:S13]  /*05d0*/  ISETP.NE.AND P0, PT, R6, 0x3, PT ;  /* 0x000000030600780c */ /* 0x000fda0003f05270 */
[----:B------:R-:W-:Y:S05]  /*05e0*/  @!P0 BRA `(.L_x_10) ;  /* 0x0000000000448947 */ /* 0x000fea0003800000 */
[----:B------:R-:W0:Y:S01]  /*05f0*/  S2R R6, SR_CgaCtaId ;  /* 0x0000000000067919 */ /* 0x000e220000008800 */
[----:B------:R-:W1:Y:S01]  /*0600*/  LDC.64 R8, c[0x0][0x388] ;  /* 0x0000e200ff087b82 */ /* 0x000e620000000a00 */
[----:B------:R-:W-:Y:S01]  /*0610*/  VIADD R5, R5, 0x1 ;  /* 0x0000000105057836 */ /* 0x000fe20000000000 */
[----:B------:R-:W-:Y:S01]  /*0620*/  MOV R11, 0x400 ;  /* 0x00000400000b7802 */ /* 0x000fe20000000f00 */
[----:B------:R-:W-:-:S03]  /*0630*/  HFMA2 R10, -RZ, RZ, 0, 0 ;  /* 0x00000000ff0a7431 */ /* 0x000fc600000001ff */
[----:B------:R-:W-:Y:S02]  /*0640*/  LOP3.LUT R13, R5, 0x3, RZ, 0xc0, !PT ;  /* 0x00000003050d7812 */ /* 0x000fe400078ec0ff */
[----:B0-----:R-:W-:-:S07]  /*0650*/  LEA R11, R6, R11, 0x18 ;  /* 0x0000000b060b7211 */ /* 0x001fce00078ec0ff */
.L_x_11:
[----:B------:R-:W-:-:S04]  /*0660*/  IMAD.U32 R7, RZ, RZ, UR6 ;  /* 0x00000006ff077e24 */ /* 0x000fc8000f8e00ff */
[----:B------:R-:W-:-:S04]  /*0670*/  IMAD R7, R7, 0x4, R4 ;  /* 0x0000000407077824 */ /* 0x000fc800078e0204 */
[----:B01----:R-:W-:-:S06]  /*0680*/  IMAD.WIDE.U32 R6, R7, 0x4, R8 ;  /* 0x0000000407067825 */ /* 0x003fcc00078e0008 */
[----:B------:R-:W2:Y:S01]  /*0690*/  LDG.E R6, desc[UR8][R6.64] ;  /* 0x0000000806067981 */ /* 0x000ea2000c1e1900 */
[----:B------:R-:W-:Y:S01]  /*06a0*/  LEA R5, R4, R11, 0x2 ;  /* 0x0000000b04057211 */ /* 0x000fe200078e10ff */
[----:B------:R-:W-:Y:S02]  /*06b0*/  VIADD R10, R10, 0x1 ;  /* 0x000000010a0a7836 */ /* 0x000fe40000000000 */
[----:B------:R-:W-:-:S03]  /*06c0*/  VIADD R4, R4, UR11 ;  /* 0x0000000b04047c36 */ /* 0x000fc60008000000 */
[----:B------:R-:W-:Y:S01]  /*06d0*/  ISETP.NE.AND P0, PT, R10, R13, PT ;  /* 0x0000000d0a00720c */ /* 0x000fe20003f05270 */
[----:B--2---:R0:W-:-:S12]  /*06e0*/  STS [R5], R6 ;  /* 0x0000000605007388 */ /* 0x0041d80000000800 */
[----:B------:R-:W-:Y:S05]  /*06f0*/  @P0 BRA `(.L_x_11) ;  /* 0xfffffffc00d80947 */ /* 0x000fea000383ffff */
.L_x_10:
[----:B------:R-:W-:Y:S05]  /*0700*/  BSYNC.RECONVERGENT B1 ;  /* 0x0000000000017941 */ /* 0x000fea0003800200 */
.L_x_9:
[----:B------:R-:W-:Y:S05]  /*0710*/  @!P1 BRA `(.L_x_8) ;  /* 0x00000000006c9947 */ /* 0x000fea0003800000 */
[----:B------:R-:W1:Y:S01]  /*0720*/  S2R R8, SR_CgaCtaId ;  /* 0x0000000000087919 */ /* 0x000e620000008800 */
[----:B0-----:R-:W0:Y:S01]  /*0730*/  LDC.64 R6, c[0x0][0x388] ;  /* 0x0000e200ff067b82 */ /* 0x001e220000000a00 */
[----:B------:R-:W-:-:S04]  /*0740*/  MOV R5, 0x400 ;  /* 0x0000040000057802 */ /* 0x000fc80000000f00 */
[----:B-1----:R-:W-:-:S07]  /*0750*/  LEA R17, R8, R5, 0x18 ;  /* 0x0000000508117211 */ /* 0x002fce00078ec0ff */
.L_x_12:
[----:B------:R-:W-:-:S05]  /*0760*/  MOV R15, UR6 ;  /* 0x00000006000f7c02 */ /* 0x000fca0008000f00 */
[----:B------:R-:W-:-:S04]  /*0770*/  IMAD R15, R15, 0x4, R4 ;  /* 0x000000040f0f7824 */ /* 0x000fc800078e0204 */
[C---:B------:R-:W-:Y:S02]  /*0780*/  VIADD R9, R15.reuse, UR11 ;  /* 0x0000000b0f097c36 */ /* 0x040fe40008000000 */
[----:B01----:R-:W-:-:S03]  /*0790*/  IMAD.WIDE.U32 R14, R15, 0x4, R6 ;  /* 0x000000040f0e7825 */ /* 0x003fc600078e0006 */
[C---:B------:R-:W-:Y:S01]  /*07a0*/  IADD3 R11, PT, PT, R9.reuse, UR11, RZ ;  /* 0x0000000b090b7c10 */ /* 0x040fe2000fffe0ff */
[--C-:B------:R-:W-:Y:S02]  /*07b0*/  IMAD.WIDE.U32 R8, R9, 0x4, R6.reuse ;  /* 0x0000000409087825 */ /* 0x100fe400078e0006 */
[----:B------:R-:W2:Y:S02]  /*07c0*/  LDG.E R14, desc[UR8][R14.64] ;  /* 0x000000080e0e7981 */ /* 0x000ea4000c1e1900 */
[C---:B------:R-:W-:Y:S02]  /*07d0*/  VIADD R13, R11.reuse, UR11 ;  /* 0x0000000b0b0d7c36 */ /* 0x040fe40008000000 */
[--C-:B------:R-:W-:Y:S01]  /*07e0*/  IMAD.WIDE.U32 R10, R11, 0x4, R6.reuse ;  /* 0x000000040b0a7825 */ /* 0x100fe200078e0006 */
[----:B------:R-:W3:Y:S03]  /*07f0*/  LDG.E R8, desc[UR8][R8.64] ;  /* 0x0000000808087981 */ /* 0x000ee6000c1e1900 */
[----:B------:R-:W-:-:S02]  /*0800*/  IMAD.WIDE.U32 R12, R13, 0x4, R6 ;  /* 0x000000040d0c7825 */ /* 0x000fc400078e0006 */
[----:B------:R-:W4:Y:S04]  /*0810*/  LDG.E R10, desc[UR8][R10.64] ;  /* 0x000000080a0a7981 */ /* 0x000f28000c1e1900 */
[----:B------:R-:W5:Y:S01]  /*0820*/  LDG.E R13, desc[UR8][R12.64] ;  /* 0x000000080c0d7981 */ /* 0x000f62000c1e1900 */
[----:B------:R-:W-:-:S05]  /*0830*/  IMAD R19, R4, 0x4, R17 ;  /* 0x0000000404137824 */ /* 0x000fca00078e0211 */
[----:B------:R-:W-:-:S05]  /*0840*/  IADD3 R5, PT, PT, R19, UR7, RZ ;  /* 0x0000000713057c10 */ /* 0x000fca000fffe0ff */
[----:B------:R-:W-:Y:S02]  /*0850*/  VIADD R16, R5, UR7 ;  /* 0x0000000705107c36 */ /* 0x000fe40008000000 */
[----:B------:R-:W-:-:S05]  /*0860*/  VIADD R4, R4, UR7 ;  /* 0x0000000704047c36 */ /* 0x000fca0008000000 */
[----:B------:R-:W-:Y:S01]  /*0870*/  ISETP.GE.U32.AND P0, PT, R4, UR7, PT ;  /* 0x0000000704007c0c */ /* 0x000fe2000bf06070 */
[----:B--2---:R1:W-:Y:S04]  /*0880*/  STS [R19], R14 ;  /* 0x0000000e13007388 */ /* 0x0043e80000000800 */
[----:B---3--:R1:W-:Y:S04]  /*0890*/  STS [R19+UR7], R8 ;  /* 0x0000000813007988 */ /* 0x0083e80008000807 */
[----:B----4-:R1:W-:Y:S04]  /*08a0*/  STS [R5+UR7], R10 ;  /* 0x0000000a05007988 */ /* 0x0103e80008000807 */
[----:B-----5:R1:W-:Y:S01]  /*08b0*/  STS [R16+UR7], R13 ;  /* 0x0000000d10007988 */ /* 0x0203e20008000807 */
[----:B------:R-:W-:Y:S05]  /*08c0*/  @!P0 BRA `(.L_x_12) ;  /* 0xfffffffc00a48947 */ /* 0x000fea000383ffff */
.L_x_8:
[----:B------:R-:W-:Y:S05]  /*08d0*/  BSYNC.RECONVERGENT B0 ;  /* 0x0000000000007941 */ /* 0x000fea0003800200 */
.L_x_7:
[----:B------:R-:W2:Y:S01]  /*08e0*/  LDCU UR4, c[0x0][0x380] ;  /* 0x00007000ff0477ac */ /* 0x000ea20008000800 */
[----:B------:R-:W-:Y:S01]  /*08f0*/  BAR.SYNC.DEFER_BLOCKING 0x0 ;  /* 0x0000000000007b1d */ /* 0x000fe20000010000 */
[----:B--2---:R-:W-:-:S13]  /*0900*/  ISETP.GE.AND P0, PT, R0, UR4, PT ;  /* 0x0000000400007c0c */ /* 0x004fda000bf06270 */
[----:B------:R-:W-:Y:S05]  /*0910*/  @P0 EXIT ;  /* 0x000000000000094d */ /* 0x000fea0003800000 */
[----:B------:R-:W2:Y:S01]  /*0920*/  LDC R4, c[0x0][0x3a4] ;  /* 0x0000e900ff047b82 */ /* 0x000ea20000000800 */
[----:B------:R-:W-:Y:S01]  /*0930*/  IMAD.SHL.U32 R15, R0, 0x4, RZ ;  /* 0x00000004000f7824 */ /* 0x000fe200078e00ff */
[----:B------:R-:W3:Y:S01]  /*0940*/  LDCU.128 UR4, c[0x0][0x3b0] ;  /* 0x00007600ff0477ac */ /* 0x000ee20008000c00 */
[----:B------:R-:W-:Y:S03]  /*0950*/  BSSY.RECONVERGENT B1, `(.L_x_13) ;  /* 0x0000107000017945 */ /* 0x000fe60003800200 */
[----:B-1----:R-:W-:Y:S01]  /*0960*/  IABS R16, R15 ;  /* 0x0000000f00107213 */ /* 0x002fe20000000000 */
[----:B------:R-:W1:Y:S01]  /*0970*/  LDCU.64 UR10, c[0x0][0x398] ;  /* 0x00007300ff0a77ac */ /* 0x000e620008000a00 */
[----:B0-----:R-:W0:Y:S01]  /*0980*/  LDC R6, c[0x0][0x3a0] ;  /* 0x0000e800ff067b82 */ /* 0x001e220000000800 */
[-C--:B--2---:R-:W-:Y:S02]  /*0990*/  IABS R7, R4.reuse ;  /* 0x0000000400077213 */ /* 0x084fe40000000000 */
[----:B------:R-:W-:-:S02]  /*09a0*/  LOP3.LUT R15, R15, R4, RZ, 0x3c, !PT ;  /* 0x000000040f0f7212 */ /* 0x000fc400078e3cff */
[----:B------:R-:W2:Y:S02]  /*09b0*/  I2F.RP R10, R7 ;  /* 0x00000007000a7306 */ /* 0x000ea40000209400 */
[----:B------:R-:W-:Y:S02]  /*09c0*/  ISETP.GE.AND P2, PT, R15, RZ, PT ;  /* 0x000000ff0f00720c */ /* 0x000fe40003f46270 */
[----:B0-----:R-:W-:-:S04]  /*09d0*/  IABS R5, R6 ;  /* 0x0000000600057213 */ /* 0x001fc80000000000 */
[----:B------:R-:W0:Y:S08]  /*09e0*/  I2F.RP R13, R5 ;  /* 0x00000005000d7306 */ /* 0x000e300000209400 */
[----:B--2---:R-:W2:Y:S08]  /*09f0*/  MUFU.RCP R10, R10 ;  /* 0x0000000a000a7308 */ /* 0x004eb00000001000 */
[----:B0-----:R-:W-:Y:S01]  /*0a00*/  MUFU.RCP R13, R13 ;  /* 0x0000000d000d7308 */ /* 0x001fe20000001000 */
[----:B--2---:R-:W-:-:S02]  /*0a10*/  IADD3 R8, PT, PT, R10, 0xffffffe, RZ ;  /* 0x0ffffffe0a087810 */ /* 0x004fc40007ffe0ff */
[----:B------:R-:W0:Y:S05]  /*0a20*/  LDC R10, c[0x0][0x394] ;  /* 0x0000e500ff0a7b82 */ /* 0x000e2a0000000800 */
[----:B------:R2:W4:Y:S02]  /*0a30*/  F2I.FTZ.U32.TRUNC.NTZ R9, R8 ;  /* 0x0000000800097305 */ /* 0x000524000021f000 */
[----:B--2---:R-:W-:Y:S01]  /*0a40*/  MOV R8, RZ ;  /* 0x000000ff00087202 */ /* 0x004fe20000000f00 */
[----:B----4-:R-:W-:-:S04]  /*0a50*/  IMAD.MOV R12, RZ, RZ, -R9 ;  /* 0x000000ffff0c7224 */ /* 0x010fc800078e0a09 */
[----:B------:R-:W-:Y:S01]  /*0a60*/  IMAD R11, R12, R7, RZ ;  /* 0x000000070c0b7224 */ /* 0x000fe200078e02ff */
[----:B0-----:R-:W-:-:S03]  /*0a70*/  IABS R17, R10 ;  /* 0x0000000a00117213 */ /* 0x001fc60000000000 */
[----:B------:R-:W-:-:S04]  /*0a80*/  IMAD.HI.U32 R12, R9, R11, R8 ;  /* 0x0000000b090c7227 */ /* 0x000fc800078e0008 */
[----:B------:R-:W-:Y:S02]  /*0a90*/  IMAD.SHL.U32 R11, R0, 0x2, RZ ;  /* 0x00000002000b7824 */ /* 0x000fe400078e00ff */
[----:B------:R-:W-:-:S03]  /*0aa0*/  IMAD.HI.U32 R14, R12, R16, RZ ;  /* 0x000000100c0e7227 */ /* 0x000fc600078e00ff */
[----:B------:R-:W-:Y:S01]  /*0ab0*/  IABS R0, R11 ;  /* 0x0000000b00007213 */ /* 0x000fe20000000000 */
[----:B------:R-:W-:-:S04]  /*0ac0*/  IMAD.MOV R8, RZ, RZ, -R14 ;  /* 0x000000ffff087224 */ /* 0x000fc800078e0a0e */
[----:B------:R-:W-:Y:S01]  /*0ad0*/  IMAD R16, R7, R8, R16 ;  /* 0x0000000807107224 */ /* 0x000fe200078e0210 */
[----:B------:R-:W-:Y:S01]  /*0ae0*/  IADD3 R8, PT, PT, R13, 0xffffffe, RZ ;  /* 0x0ffffffe0d087810 */ /* 0x000fe20007ffe0ff */
[----:B------:R-:W-:Y:S01]  /*0af0*/  IMAD.HI.U32 R12, R12, R0, RZ ;  /* 0x000000000c0c7227 */ /* 0x000fe200078e00ff */
[----:B------:R-:W-:Y:S02]  /*0b00*/  LOP3.LUT R13, RZ, R4, RZ, 0x33, !PT ;  /* 0x00000004ff0d7212 */ /* 0x000fe400078e33ff */
[----:B------:R-:W-:Y:S01]  /*0b10*/  ISETP.GT.U32.AND P1, PT, R7, R16, PT ;  /* 0x000000100700720c */ /* 0x000fe20003f24070 */
[----:B------:R0:W2:Y:S02]  /*0b20*/  F2I.FTZ.U32.TRUNC.NTZ R9, R8 ;  /* 0x0000000800097305 */ /* 0x0000a4000021f000 */
[----:B0-----:R-:W-:-:S10]  /*0b30*/  IMAD.MOV R8, RZ, RZ, -R12 ;  /* 0x000000ffff087224 */ /* 0x001fd400078e0a0c */
[----:B------:R-:W-:Y:S02]  /*0b40*/  @!P1 IMAD.IADD R16, R16, 0x1, -R7 ;  /* 0x0000000110109824 */ /* 0x000fe400078e0a07 */
[----:B------:R-:W-:Y:S01]  /*0b50*/  @!P1 VIADD R14, R14, 0x1 ;  /* 0x000000010e0e9836 */ /* 0x000fe20000000000 */
[----:B------:R-:W-:Y:S01]  /*0b60*/  ISETP.NE.AND P1, PT, R4, RZ, PT ;  /* 0x000000ff0400720c */ /* 0x000fe20003f25270 */
[----:B------:R-:W-:Y:S01]  /*0b70*/  IMAD R0, R7, R8, R0 ;  /* 0x0000000807007224 */ /* 0x000fe200078e0200 */
[----:B------:R-:W-:Y:S01]  /*0b80*/  ISETP.GE.U32.AND P0, PT, R16, R7, PT ;  /* 0x000000071000720c */ /* 0x000fe20003f06070 */
[----:B--2---:R-:W-:Y:S02]  /*0b90*/  IMAD.MOV R16, RZ, RZ, -R9 ;  /* 0x000000ffff107224 */ /* 0x004fe400078e0a09 */
[----:B------:R-:W-:Y:S02]  /*0ba0*/  IMAD.MOV.U32 R8, RZ, RZ, RZ ;  /* 0x000000ffff087224 */ /* 0x000fe400078e00ff */
[----:B------:R-:W-:-:S04]  /*0bb0*/  IMAD R19, R16, R5, RZ ;  /* 0x0000000510137224 */ /* 0x000fc800078e02ff */
[----:B------:R-:W-:-:S04]  /*0bc0*/  IMAD.HI.U32 R8, R9, R19, R8 ;  /* 0x0000001309087227 */ /* 0x000fc800078e0008 */
[----:B------:R-:W-:-:S04]  /*0bd0*/  @P0 IADD3 R14, PT, PT, R14, 0x1, RZ ;  /* 0x000000010e0e0810 */ /* 0x000fc80007ffe0ff */
[----:B------:R-:W-:Y:S02]  /*0be0*/  @!P2 IADD3 R14, PT, PT, -R14, RZ, RZ ;  /* 0x000000ff0e0ea210 */ /* 0x000fe40007ffe1ff */
[----:B------:R-:W-:Y:S02]  /*0bf0*/  ISETP.GT.U32.AND P2, PT, R7, R0, PT ;  /* 0x000000000700720c */ /* 0x000fe40003f44070 */
[----:B------:R-:W-:Y:S01]  /*0c00*/  SEL R15, R13, R14, !P1 ;  /* 0x0000000e0d0f7207 */ /* 0x000fe20004800000 */
[----:B------:R-:W-:-:S03]  /*0c10*/  IMAD.MOV.U32 R14, RZ, RZ, R17 ;  /* 0x000000ffff0e7224 */ /* 0x000fc600078e0011 */
[----:B------:R-:W-:Y:S01]  /*0c20*/  IABS R16, R15 ;  /* 0x0000000f00107213 */ /* 0x000fe20000000000 */
[----:B------:R-:W0:Y:S01]  /*0c30*/  I2F.RP R17, R14 ;  /* 0x0000000e00117306 */ /* 0x000e220000209400 */
[----:B------:R-:W-:-:S03]  /*0c40*/  LOP3.LUT R15, R15, R6, RZ, 0x3c, !PT ;  /* 0x000000060f0f7212 */ /* 0x000fc600078e3cff */
[----:B------:R-:W-:Y:S02]  /*0c50*/  IMAD.HI.U32 R9, R8, R16, RZ ;  /* 0x0000001008097227 */ /* 0x000fe400078e00ff */
[-C--:B------:R-:W-:Y:S02]  /*0c60*/  @!P2 IADD3 R0, PT, PT, R0, -R7.reuse, RZ ;  /* 0x800000070000a210 */ /* 0x080fe40007ffe0ff */
[----:B------:R-:W-:Y:S02]  /*0c70*/  IMAD.MOV R18, RZ, RZ, -R9 ;  /* 0x000000ffff127224 */ /* 0x000fe400078e0a09 */
[----:B------:R-:W-:Y:S01]  /*0c80*/  ISETP.GE.U32.AND P0, PT, R0, R7, PT ;  /* 0x000000070000720c */ /* 0x000fe20003f06070 */
[----:B------:R-:W-:Y:S01]  /*0c90*/  @!P2 VIADD R12, R12, 0x1 ;  /* 0x000000010c0ca836 */ /* 0x000fe20000000000 */
[----:B------:R-:W-:Y:S01]  /*0ca0*/  LOP3.LUT R0, R11, R4, RZ, 0x3c, !PT ;  /* 0x000000040b007212 */ /* 0x000fe200078e3cff */
[----:B------:R-:W-:Y:S01]  /*0cb0*/  IMAD R16, R5, R18, R16 ;  /* 0x0000001205107224 */ /* 0x000fe200078e0210 */
[----:B0-----:R-:W0:Y:S02]  /*0cc0*/  MUFU.RCP R17, R17 ;  /* 0x0000001100117308 */ /* 0x001e240000001000 */
[----:B------:R-:W-:-:S02]  /*0cd0*/  ISETP.GE.AND P3, PT, R0, RZ, PT ;  /* 0x000000ff0000720c */ /* 0x000fc40003f66270 */
[----:B------:R-:W-:-:S05]  /*0ce0*/  ISETP.GT.U32.AND P4, PT, R5, R16, PT ;  /* 0x000000100500720c */ /* 0x000fca0003f84070 */
[----:B------:R-:W-:-:S06]  /*0cf0*/  @P0 IADD3 R12, PT, PT, R12, 0x1, RZ ;  /* 0x000000010c0c0810 */ /* 0x000fcc0007ffe0ff */
[----:B------:R-:W-:Y:S02]  /*0d00*/  @!P3 IADD3 R12, PT, PT, -R12, RZ, RZ ;  /* 0x000000ff0c0cb210 */ /* 0x000fe40007ffe1ff */
[----:B------:R-:W-:Y:S02]  /*0d10*/  @!P4 IMAD.IADD R16, R16, 0x1, -R5 ;  /* 0x000000011010c824 */ /* 0x000fe400078e0a05 */
[----:B0-----:R-:W-:Y:S01]  /*0d20*/  VIADD R7, R17, 0xffffffe ;  /* 0x0ffffffe11077836 */ /* 0x001fe20000000000 */
[----:B------:R-:W-:Y:S01]  /*0d30*/  SEL R12, R13, R12, !P1 ;  /* 0x0000000c0d0c7207 */ /* 0x000fe20004800000 */
[----:B------:R-:W-:Y:S01]  /*0d40*/  @!P4 VIADD R9, R9, 0x1 ;  /* 0x000000010909c836 */ /* 0x000fe20000000000 */
[----:B------:R-:W-:Y:S02]  /*0d50*/  ISETP.GE.U32.AND P0, PT, R16, R5, PT ;  /* 0x000000051000720c */ /* 0x000fe40003f06070 */
[----:B------:R-:W-:Y:S01]  /*0d60*/  ISETP.GE.AND P1, PT, R15, RZ, PT ;  /* 0x000000ff0f00720c */ /* 0x000fe20003f26270 */
[----:B------:R-:W0:Y:S01]  /*0d70*/  F2I.FTZ.U32.TRUNC.NTZ R7, R7 ;  /* 0x0000000700077305 */ /* 0x000e22000021f000 */
[C---:B------:R-:W-:Y:S01]  /*0d80*/  IMAD.SHL.U32 R0, R12.reuse, 0x2, RZ ;  /* 0x000000020c007824 */ /* 0x040fe200078e00ff */
[----:B------:R-:W-:-:S04]  /*0d90*/  IADD3 R12, PT, PT, -R12, RZ, RZ ;  /* 0x000000ff0c0c7210 */ /* 0x000fc80007ffe1ff */
[----:B------:R-:W-:Y:S02]  /*0da0*/  IABS R13, R0 ;  /* 0x00000000000d7213 */ /* 0x000fe40000000000 */
[----:B------:R-:W-:Y:S01]  /*0db0*/  ISETP.GE.AND P2, PT, R0, RZ, PT ;  /* 0x000000ff0000720c */ /* 0x000fe20003f46270 */
[----:B------:R-:W-:Y:S01]  /*0dc0*/  IMAD R0, R4, R12, R11 ;  /* 0x0000000c04007224 */ /* 0x000fe200078e020b */
[----:B------:R-:W-:Y:S01]  /*0dd0*/  @P0 IADD3 R9, PT, PT, R9, 0x1, RZ ;  /* 0x0000000109090810 */ /* 0x000fe20007ffe0ff */
[----:B------:R-:W-:Y:S01]  /*0de0*/  IMAD.HI.U32 R8, R8, R13, RZ ;  /* 0x0000000d08087227 */ /* 0x000fe200078e00ff */
[----:B------:R-:W-:-:S03]  /*0df0*/  ISETP.NE.AND P0, PT, R6, RZ, PT ;  /* 0x000000ff0600720c */ /* 0x000fc60003f05270 */
[----:B------:R-:W-:Y:S01]  /*0e00*/  IMAD.MOV.U32 R16, RZ, RZ, R9 ;  /* 0x000000ffff107224 */ /* 0x000fe200078e0009 */
[----:B------:R-:W-:Y:S01]  /*0e10*/  LOP3.LUT R9, RZ, R6, RZ, 0x33, !PT ;  /* 0x00000006ff097212 */ /* 0x000fe200078e33ff */
[--C-:B0-----:R-:W-:Y:S02]  /*0e20*/  IMAD.MOV R15, RZ, RZ, -R7.reuse ;  /* 0x000000ffff0f7224 */ /* 0x101fe400078e0a07 */
[----:B------:R-:W-:Y:S01]  /*0e30*/  IMAD.MOV.U32 R6, RZ, RZ, RZ ;  /* 0x000000ffff067224 */ /* 0x000fe200078e00ff */
[----:B------:R-:W-:Y:S01]  /*0e40*/  @!P1 IADD3 R16, PT, PT, -R16, RZ, RZ ;  /* 0x000000ff10109210 */ /* 0x000fe20007ffe1ff */
[----:B------:R-:W-:Y:S02]  /*0e50*/  IMAD R15, R15, R14, RZ ;  /* 0x0000000e0f0f7224 */ /* 0x000fe400078e02ff */
[----:B------:R-:W-:Y:S01]  /*0e60*/  IMAD.MOV R8, RZ, RZ, -R8 ;  /* 0x000000ffff087224 */ /* 0x000fe200078e0a08 */
[----:B------:R-:W-:Y:S01]  /*0e70*/  SEL R16, R9, R16, !P0 ;  /* 0x0000001009107207 */ /* 0x000fe20004000000 */
[----:B------:R-:W-:-:S03]  /*0e80*/  IMAD.HI.U32 R7, R7, R15, R6 ;  /* 0x0000000f07077227 */ /* 0x000fc600078e0006 */
[----:B------:R-:W-:Y:S01]  /*0e90*/  IABS R17, R16 ;  /* 0x0000001000117213 */ /* 0x000fe20000000000 */
[C---:B------:R-:W-:Y:S02]  /*0ea0*/  IMAD R6, R5.reuse, R8, R13 ;  /* 0x0000000805067224 */ /* 0x040fe400078e020d */
[----:B---3--:R-:W-:Y:S01]  /*0eb0*/  IMAD R12, R0, UR5, RZ ;  /* 0x00000005000c7c24 */ /* 0x008fe2000f8e02ff */
[----:B------:R-:W-:Y:S02]  /*0ec0*/  MOV R15, R17 ;  /* 0x00000011000f7202 */ /* 0x000fe40000000f00 */
[----:B------:R-:W-:Y:S02]  /*0ed0*/  ISETP.GT.U32.AND P1, PT, R5, R6, PT ;  /* 0x000000060500720c */ /* 0x000fe40003f24070 */
[----:B------:R-:W-:Y:S01]  /*0ee0*/  IADD3 R13, PT, PT, R12, -UR7, R3 ;  /* 0x800000070c0d7c10 */ /* 0x000fe2000fffe003 */
[----:B------:R-:W-:-:S03]  /*0ef0*/  IMAD.HI.U32 R7, R7, R15, RZ ;  /* 0x0000000f07077227 */ /* 0x000fc600078e00ff */
[----:B-1----:R-:W-:Y:S01]  /*0f00*/  VIMNMX R4, PT, PT, R13, UR11, PT ;  /* 0x0000000b0d047c48 */ /* 0x002fe2000bfe0100 */
[----:B------:R-:W-:-:S04]  /*0f10*/  IMAD.MOV R7, RZ, RZ, -R7 ;  /* 0x000000ffff077224 */ /* 0x000fc800078e0a07 */
[----:B------:R-:W-:Y:S01]  /*0f20*/  IMAD R15, R14, R7, R15 ;  /* 0x000000070e0f7224 */ /* 0x000fe200078e020f */
[----:B------:R-:W-:Y:S01]  /*0f30*/  VIMNMX R7, PT, PT, R12, UR7, !PT ;  /* 0x000000070c077c48 */ /* 0x000fe2000ffe0100 */
[----:B------:R-:W-:Y:S02]  /*0f40*/  @!P1 IMAD.IADD R6, R6, 0x1, -R5 ;  /* 0x0000000106069824 */ /* 0x000fe400078e0a05 */
[----:B------:R-:W-:Y:S01]  /*0f50*/  VIADD R4, R4, UR7 ;  /* 0x0000000704047c36 */ /* 0x000fe20008000000 */
[----:B------:R-:W-:Y:S02]  /*0f60*/  ISETP.GT.U32.AND P3, PT, R14, R15, PT ;  /* 0x0000000f0e00720c */ /* 0x000fe40003f64070 */
[----:B------:R-:W-:Y:S02]  /*0f70*/  ISETP.GT.U32.AND P1, PT, R5, R6, PT ;  /* 0x000000060500720c */ /* 0x000fe40003f24070 */
[----:B------:R-:W-:-:S04]  /*0f80*/  IADD3 R8, PT, PT, R4, -R7, RZ ;  /* 0x8000000704087210 */ /* 0x000fc80007ffe0ff */
[C---:B------:R-:W-:Y:S02]  /*0f90*/  LOP3.LUT R30, R8.reuse, 0x7, RZ, 0xc0, !PT ;  /* 0x00000007081e7812 */ /* 0x040fe400078ec0ff */
[----:B------:R-:W-:-:S03]  /*0fa0*/  LOP3.LUT R31, R8, 0x3, RZ, 0xc0, !PT ;  /* 0x00000003081f7812 */ /* 0x000fc600078ec0ff */
[----:B------:R-:W-:Y:S01]  /*0fb0*/  @!P3 IMAD.IADD R15, R15, 0x1, -R14 ;  /* 0x000000010f0fb824 */ /* 0x000fe200078e0a0e */
[----:B------:R-:W-:Y:S01]  /*0fc0*/  ISETP.GE.AND P3, PT, R16, RZ, PT ;  /* 0x000000ff1000720c */ /* 0x000fe20003f66270 */
[----:B------:R-:W-:Y:S02]  /*0fd0*/  @!P1 IMAD.IADD R6, R6, 0x1, -R5 ;  /* 0x0000000106069824 */ /* 0x000fe400078e0a05 */
[----:B------:R-:W-:Y:S01]  /*0fe0*/  VIADD R32, R30, 0xffffffff ;  /* 0xffffffff1e207836 */ /* 0x000fe20000000000 */
[----:B------:R-:W-:Y:S02]  /*0ff0*/  ISETP.GT.U32.AND P1, PT, R14, R15, PT ;  /* 0x0000000f0e00720c */ /* 0x000fe40003f24070 */
[----:B------:R-:W-:Y:S02]  /*1000*/  @!P2 IADD3 R6, PT, PT, -R6, RZ, RZ ;  /* 0x000000ff0606a210 */ /* 0x000fe40007ffe1ff */
[----:B------:R-:W-:Y:S02]  /*1010*/  ISETP.GT.AND P2, PT, R12, UR7, PT ;  /* 0x000000070c007c0c */ /* 0x000fe4000bf44270 */
[----:B------:R-:W-:-:S02]  /*1020*/  SEL R5, R9, R6, !P0 ;  /* 0x0000000609057207 */ /* 0x000fc40004000000 */
[----:B------:R-:W-:Y:S02]  /*1030*/  LOP3.LUT R9, RZ, R7, RZ, 0x33, !PT ;  /* 0x00000007ff097212 */ /* 0x000fe400078e33ff */
[----:B------:R-:W-:Y:S01]  /*1040*/  ISETP.NE.AND P0, PT, R10, RZ, PT ;  /* 0x000000ff0a00720c */ /* 0x000fe20003f05270 */
[----:B------:R-:W-:Y:S02]  /*1050*/  IMAD R6, R5, UR4, RZ ;  /* 0x0000000405067c24 */ /* 0x000fe4000f8e02ff */
[----:B------:R-:W-:Y:S02]  /*1060*/  @!P1 IMAD.IADD R15, R15, 0x1, -R14 ;  /* 0x000000010f0f9824 */ /* 0x000fe400078e0a0e */
[----:B------:R-:W-:Y:S01]  /*1070*/  IMAD.IADD R7, R4, 0x1, R9 ;  /* 0x0000000104077824 */ /* 0x000fe200078e0209 */
[----:B------:R-:W-:Y:S01]  /*1080*/  ISETP.GT.AND P1, PT, R6, UR6, PT ;  /* 0x0000000606007c0c */ /* 0x000fe2000bf24270 */
[----:B------:R-:W-:Y:S01]  /*1090*/  VIADD R14, R12, -UR7 ;  /* 0x800000070c0e7c36 */ /* 0x000fe20008000000 */
[----:B------:R-:W-:Y:S01]  /*10a0*/  MOV R4, R15 ;  /* 0x0000000f00047202 */ /* 0x000fe20000000f00 */
[----:B------:R-:W-:Y:S01]  /*10b0*/  VIADD R15, R6, -UR6 ;  /* 0x80000006060f7c36 */ /* 0x000fe20008000000 */
[----:B------:R-:W0:Y:S01]  /*10c0*/  LDCU UR7, c[0x0][0x39c] ;  /* 0x00007380ff0777ac */ /* 0x000e220008000800 */
[----:B------:R-:W-:Y:S01]  /*10d0*/  IMAD.IADD R18, R14, 0x1, R3 ;  /* 0x000000010e127824 */ /* 0x000fe200078e0203 */
[----:B------:R-:W-:Y:S01]  /*10e0*/  @!P3 IADD3 R4, PT, PT, -R4, RZ, RZ ;  /* 0x000000ff0404b210 */ /* 0x000fe20007ffe1ff */
[----:B------:R-:W-:Y:S01]  /*10f0*/  IMAD.IADD R9, R15, 0x1, R2 ;  /* 0x000000010f097824 */ /* 0x000fe200078e0202 */
[----:B------:R-:W-:-:S02]  /*1100*/  @!P0 LOP3.LUT R4, RZ, R10, RZ, 0x33, !PT ;  /* 0x0000000aff048212 */ /* 0x000fc400078e33ff */
[----:B------:R-:W-:Y:S02]  /*1110*/  SEL R10, R15, RZ, P1 ;  /* 0x000000ff0f0a7207 */ /* 0x000fe40000800000 */
[----:B------:R-:W-:Y:S02]  /*1120*/  VIMNMX R11, PT, PT, R9, UR10, PT ;  /* 0x0000000a090b7c48 */ /* 0x000fe4000bfe0100 */
[----:B------:R-:W-:Y:S02]  /*1130*/  VIMNMX R6, PT, PT, R18, UR11, PT ;  /* 0x0000000b12067c48 */ /* 0x000fe4000bfe0100 */
[----:B------:R-:W-:Y:S02]  /*1140*/  ISETP.GE.AND P0, PT, R10, R11, PT ;  /* 0x0000000b0a00720c */ /* 0x000fe40003f06270 */
[----:B------:R-:W-:Y:S01]  /*1150*/  ISETP.GE.AND P3, PT, R6, R3, PT ;  /* 0x000000030600720c */ /* 0x000fe20003f66270 */
[----:B------:R-:W-:Y:S01]  /*1160*/  IMAD.IADD R16, R3, 0x1, -R6 ;  /* 0x0000000103107824 */ /* 0x000fe200078e0a06 */
[----:B------:R-:W-:-:S02]  /*1170*/  ISETP.GE.AND P1, PT, R11, R2, PT ;  /* 0x000000020b00720c */ /* 0x000fc40003f26270 */
[----:B------:R-:W-:Y:S01]  /*1180*/  IADD3 R3, PT, PT, -R11, R2, RZ ;  /* 0x000000020b037210 */ /* 0x000fe20007ffe1ff */
[----:B------:R-:W-:Y:S01]  /*1190*/  IMAD.MOV.U32 R2, RZ, RZ, RZ ;  /* 0x000000ffff027224 */ /* 0x000fe200078e00ff */
[----:B------:R-:W-:Y:S02]  /*11a0*/  SEL R15, R14, RZ, P2 ;  /* 0x000000ff0e0f7207 */ /* 0x000fe40001000000 */
[----:B------:R-:W-:Y:S02]  /*11b0*/  SEL R3, R3, RZ, !P1 ;  /* 0x000000ff03037207 */ /* 0x000fe40004800000 */
[----:B------:R-:W-:Y:S02]  /*11c0*/  SEL R14, R16, RZ, !P3 ;  /* 0x000000ff100e7207 */ /* 0x000fe40005800000 */
[----:B------:R-:W-:Y:S01]  /*11d0*/  IADD3 R3, PT, PT, -R10, R3, RZ ;  /* 0x000000030a037210 */ /* 0x000fe20007ffe1ff */
[----:B0-----:R-:W-:Y:S06]  /*11e0*/  @P0 BRA `(.L_x_14) ;  /* 0x0000000400f40947 */ /* 0x001fec0003800000 */
[----:B------:R-:W-:Y:S01]  /*11f0*/  IMAD.IADD R14, R14, 0x1, -R15 ;  /* 0x000000010e0e7824 */ /* 0x000fe200078e0a0f */
[----:B------:R-:W-:Y:S01]  /*1200*/  LOP3.LUT R16, R8, 0xfffffff8, RZ, 0xc0, !PT ;  /* 0xfffffff808107812 */ /* 0x000fe200078ec0ff */
[----:B------:R-:W-:Y:S01]  /*1210*/  IMAD.MOV.U32 R2, RZ, RZ, RZ ;  /* 0x000000ffff027224 */ /* 0x000fe200078e00ff */
[----:B------:R-:W-:-:S07]  /*1220*/  MOV R20, R10 ;  /* 0x0000000a00147202 */ /* 0x000fce0000000f00 */
.L_x_24:
[----:B------:R-:W-:Y:S01]  /*1230*/  ISETP.GE.AND P1, PT, R15, R6, PT ;  /* 0x000000060f00720c */ /* 0x000fe20003f26270 */
[----:B------:R-:W-:-:S12]  /*1240*/  BSSY.RECONVERGENT B0, `(.L_x_15) ;  /* 0x0000074000007945 */ /* 0x000fd80003800200 */
[----:B------:R-:W-:Y:S05]  /*1250*/  @P1 BRA `(.L_x_16) ;  /* 0x0000000400c81947 */ /* 0x000fea0003800000 */
[----:B------:R-:W0:Y:S01]  /*1260*/  LDCU UR4, c[0x0][0x3ac] ;  /* 0x00007580ff0477ac */ /* 0x000e220008000800 */
[----:B------:R-:W-:Y:S01]  /*1270*/  ISETP.GE.U32.AND P1, PT, R7, 0x7, PT ;  /* 0x000000070700780c */ /* 0x000fe20003f26070 */
[----:B------:R-:W-:Y:S01]  /*1280*/  IMAD.IADD R19, R3, 0x1, R20 ;  /* 0x0000000103137824 */ /* 0x000fe200078e0214 */
[----:B------:R-:W-:Y:S01]  /*1290*/  BSSY.RECONVERGENT B2, `(.L_x_17) ;  /* 0x000002c000027945 */ /* 0x000fe20003800200 */
[----:B------:R-:W-:Y:S01]  /*12a0*/  ISETP.NE.AND P2, PT, R30, RZ, PT ;  /* 0x000000ff1e00720c */ /* 0x000fe20003f45270 */
[----:B------:R-:W-:Y:S02]  /*12b0*/  IMAD.MOV.U32 R17, RZ, RZ, R15 ;  /* 0x000000ffff117224 */ /* 0x000fe400078e000f */
[----:B0-----:R-:W-:-:S07]  /*12c0*/  IMAD R22, R19, UR4, R14 ;  /* 0x0000000413167c24 */ /* 0x001fce000f8e020e */
[----:B------:R-:W-:Y:S05]  /*12d0*/  @!P1 BRA `(.L_x_18) ;  /* 0x00000000009c9947 */ /* 0x000fea0003800000 */
[----:B------:R-:W0:Y:S01]  /*12e0*/  S2R R24, SR_CgaCtaId ;  /* 0x0000000000187919 */ /* 0x000e220000008800 */
[----:B------:R-:W-:Y:S01]  /*12f0*/  MOV R23, 0x400 ;  /* 0x0000040000177802 */ /* 0x000fe20000000f00 */
[----:B------:R-:W-:Y:S02]  /*1300*/  IMAD.MOV.U32 R21, RZ, RZ, RZ ;  /* 0x000000ffff157224 */ /* 0x000fe400078e00ff */
[----:B------:R-:W-:Y:S01]  /*1310*/  IMAD.MOV.U32 R17, RZ, RZ, R15 ;  /* 0x000000ffff117224 */ /* 0x000fe200078e000f */
[----:B------:R-:W-:Y:S02]  /*1320*/  IADD3 R19, PT, PT, R23, 0x310, RZ ;  /* 0x0000031017137810 */ /* 0x000fe40007ffe0ff */
[C---:B0-----:R-:W-:Y:S02]  /*1330*/  LEA R23, R24.reuse, R23, 0x18 ;  /* 0x0000001718177211 */ /* 0x041fe400078ec0ff */
[----:B------:R-:W-:-:S07]  /*1340*/  LEA R19, R24, R19, 0x18 ;  /* 0x0000001318137211 */ /* 0x000fce00078ec0ff */
.L_x_19:
[----:B------:R-:W-:Y:S01]  /*1350*/  IMAD R24, R20, UR7, R17 ;  /* 0x0000000714187c24 */ /* 0x000fe2000f8e0211 */
[----:B------:R-:W-:Y:S01]  /*1360*/  IADD3 R26, PT, PT, R22, R17, RZ ;  /* 0x00000011161a7210 */ /* 0x000fe20007ffe0ff */
[----:B------:R-:W-:Y:S01]  /*1370*/  VIADD R17, R17, 0x8 ;  /* 0x0000000811117836 */ /* 0x000fe20000000000 */
[----:B------:R-:W-:Y:S01]  /*1380*/  IADD3 R21, PT, PT, R21, 0x8, RZ ;  /* 0x0000000815157810 */ /* 0x000fe20007ffe0ff */
[----:B------:R-:W-:Y:S02]  /*1390*/  IMAD R25, R24, 0x4, R23 ;  /* 0x0000000418197824 */ /* 0x000fe400078e0217 */
[----:B------:R-:W-:Y:S01]  /*13a0*/  IMAD R24, R26, 0x4, R19 ;  /* 0x000000041a187824 */ /* 0x000fe200078e0213 */
[----:B------:R-:W-:Y:S02]  /*13b0*/  ISETP.NE.AND P1, PT, R21, R16, PT ;  /* 0x000000101500720c */ /* 0x000fe40003f25270 */
[----:B------:R-:W-:Y:S04]  /*13c0*/  LDS R27, [R25] ;  /* 0x00000000191b7984 */ /* 0x000fe80000000800 */
[----:B------:R-:W0:Y:S04]  /*13d0*/  LDS R26, [R24] ;  /* 0x00000000181a7984 */ /* 0x000e280000000800 */
[----:B------:R-:W-:Y:S04]  /*13e0*/  LDS R29, [R25+0x4] ;  /* 0x00000400191d7984 */ /* 0x000fe80000000800 */
[----:B------:R-:W1:Y:S04]  /*13f0*/  LDS R28, [R24+0x4] ;  /* 0x00000400181c7984 */ /* 0x000e680000000800 */
[----:B------:R-:W-:Y:S04]  /*1400*/  LDS R33, [R25+0x8] ;  /* 0x0000080019217984 */ /* 0x000fe80000000800 */
[----:B------:R-:W2:Y:S04]  /*1410*/  LDS R34, [R24+0x8] ;  /* 0x0000080018227984 */ /* 0x000ea80000000800 */
[----:B------:R-:W-:Y:S04]  /*1420*/  LDS R35, [R24+0x14] ;  /* 0x0000140018237984 */ /* 0x000fe80000000800 */
[----:B------:R-:W-:Y:S01]  /*1430*/  LDS R36, [R24+0x1c] ;  /* 0x00001c0018247984 */ /* 0x000fe20000000800 */
[----:B0-----:R-:W-:-:S03]  /*1440*/  FFMA R26, R27, R26, R2 ;  /* 0x0000001a1b1a7223 */ /* 0x001fc60000000002 */
[----:B------:R-:W-:Y:S04]  /*1450*/  LDS R27, [R25+0xc] ;  /* 0x00000c00191b7984 */ /* 0x000fe80000000800 */
[----:B------:R-:W0:Y:S01]  /*1460*/  LDS R2, [R24+0xc] ;  /* 0x00000c0018027984 */ /* 0x000e220000000800 */
[----:B-1----:R-:W-:-:S03]  /*1470*/  FFMA R26, R29, R28, R26 ;  /* 0x0000001c1d1a7223 */ /* 0x002fc6000000001a */
[----:B------:R-:W-:Y:S04]  /*1480*/  LDS R29, [R25+0x10] ;  /* 0x00001000191d7984 */ /* 0x000fe80000000800 */
[----:B------:R-:W-:Y:S01]  /*1490*/  LDS R28, [R24+0x18] ;  /* 0x00001800181c7984 */ /* 0x000fe20000000800 */
[----:B--2---:R-:W-:-:S03]  /*14a0*/  FFMA R34, R33, R34, R26 ;  /* 0x0000002221227223 */ /* 0x004fc6000000001a */
[----:B------:R-:W1:Y:S04]  /*14b0*/  LDS R26, [R24+0x10] ;  /* 0x00001000181a7984 */ /* 0x000e680000000800 */
[----:B------:R-:W2:Y:S01]  /*14c0*/  LDS R33, [R25+0x14] ;  /* 0x0000140019217984 */ /* 0x000ea20000000800 */
[----:B0-----:R-:W-:-:S03]  /*14d0*/  FFMA R34, R27, R2, R34 ;  /* 0x000000021b227223 */ /* 0x001fc60000000022 */
[----:B------:R-:W0:Y:S04]  /*14e0*/  LDS R27, [R25+0x18] ;  /* 0x00001800191b7984 */ /* 0x000e280000000800 */
[----:B------:R-:W3:Y:S01]  /*14f0*/  LDS R2, [R25+0x1c] ;  /* 0x00001c0019027984 */ /* 0x000ee20000000800 */
[----:B-1----:R-:W-:-:S04]  /*1500*/  FFMA R26, R29, R26, R34 ;  /* 0x0000001a1d1a7223 */ /* 0x002fc80000000022 */
[----:B--2---:R-:W-:-:S04]  /*1510*/  FFMA R26, R33, R35, R26 ;  /* 0x00000023211a7223 */ /* 0x004fc8000000001a */
[----:B0-----:R-:W-:-:S04]  /*1520*/  FFMA R27, R27, R28, R26 ;  /* 0x0000001c1b1b7223 */ /* 0x001fc8000000001a */
[----:B---3--:R-:W-:Y:S01]  /*1530*/  FFMA R2, R2, R36, R27 ;  /* 0x0000002402027223 */ /* 0x008fe2000000001b */
[----:B------:R-:W-:Y:S06]  /*1540*/  @P1 BRA `(.L_x_19) ;  /* 0xfffffffc00801947 */ /* 0x000fec000383ffff */
.L_x_18:
[----:B------:R-:W-:Y:S05]  /*1550*/  BSYNC.RECONVERGENT B2 ;  /* 0x0000000000027941 */ /* 0x000fea0003800200 */
.L_x_17:
[----:B------:R-:W-:Y:S05]  /*1560*/  @!P2 BRA `(.L_x_16) ;  /* 0x000000040004a947 */ /* 0x000fea0003800000 */
[----:B------:R-:W-:Y:S01]  /*1570*/  ISETP.GE.U32.AND P1, PT, R32, 0x3, PT ;  /* 0x000000032000780c */ /* 0x000fe20003f26070 */
[----:B------:R-:W-:Y:S01]  /*1580*/  BSSY.RECONVERGENT B2, `(.L_x_20) ;  /* 0x000001a000027945 */ /* 0x000fe20003800200 */
[----:B------:R-:W-:-:S11]  /*1590*/  ISETP.NE.AND P2, PT, R31, RZ, PT ;  /* 0x000000ff1f00720c */ /* 0x000fd60003f45270 */
[----:B------:R-:W-:Y:S05]  /*15a0*/  @!P1 BRA `(.L_x_21) ;  /* 0x00000000005c9947 */ /* 0x000fea0003800000 */
[----:B------:R-:W0:Y:S01]  /*15b0*/  S2UR UR5, SR_CgaCtaId ;  /* 0x00000000000579c3 */ /* 0x000e220000008800 */
[----:B------:R-:W1:Y:S01]  /*15c0*/  LDCU UR10, c[0x0][0x39c] ;  /* 0x00007380ff0a77ac */ /* 0x000e620008000800 */
[--C-:B------:R-:W-:Y:S01]  /*15d0*/  IMAD.IADD R21, R22, 0x1, R17.reuse ;  /* 0x0000000116157824 */ /* 0x100fe200078e0211 */
[----:B------:R-:W-:Y:S02]  /*15e0*/  UMOV UR4, 0x400 ;  /* 0x0000040000047882 */ /* 0x000fe40000000000 */
[----:B------:R-:W-:Y:S01]  /*15f0*/  UIADD3 UR6, UPT, UPT, UR4, 0x310, URZ ;  /* 0x0000031004067890 */ /* 0x000fe2000fffe0ff */
[----:B-1----:R-:W-:Y:S01]  /*1600*/  IMAD R19, R20, UR10, R17 ;  /* 0x0000000a14137c24 */ /* 0x002fe2000f8e0211 */
[----:B------:R-:W-:Y:S01]  /*1610*/  IADD3 R17, PT, PT, R17, 0x4, RZ ;  /* 0x0000000411117810 */ /* 0x000fe20007ffe0ff */
[----:B0-----:R-:W-:Y:S02]  /*1620*/  ULEA UR4, UR5, UR4, 0x18 ;  /* 0x0000000405047291 */ /* 0x001fe4000f8ec0ff */
[----:B------:R-:W-:-:S04]  /*1630*/  ULEA UR6, UR5, UR6, 0x18 ;  /* 0x0000000605067291 */ /* 0x000fc8000f8ec0ff */
[----:B------:R-:W-:Y:S02]  /*1640*/  LEA R19, R19, UR4, 0x2 ;  /* 0x0000000413137c11 */ /* 0x000fe4000f8e10ff */
[----:B------:R-:W-:-:S03]  /*1650*/  LEA R23, R21, UR6, 0x2 ;  /* 0x0000000615177c11 */ /* 0x000fc6000f8e10ff */
[----:B------:R-:W-:Y:S04]  /*1660*/  LDS R21, [R19] ;  /* 0x0000000013157984 */ /* 0x000fe80000000800 */
[----:B------:R-:W0:Y:S04]  /*1670*/  LDS R24, [R23] ;  /* 0x0000000017187984 */ /* 0x000e280000000800 */
[----:B------:R-:W-:Y:S04]  /*1680*/  LDS R26, [R19+0x4] ;  /* 0x00000400131a7984 */ /* 0x000fe80000000800 */
[----:B------:R-:W1:Y:S04]  /*1690*/  LDS R25, [R23+0x4] ;  /* 0x0000040017197984 */ /* 0x000e680000000800 */
[----:B------:R-:W-:Y:S04]  /*16a0*/  LDS R28, [R19+0x8] ;  /* 0x00000800131c7984 */ /* 0x000fe80000000800 */
[----:B------:R-:W2:Y:S04]  /*16b0*/  LDS R27, [R23+0x8] ;  /* 0x00000800171b7984 */ /* 0x000ea80000000800 */
[----:B------:R-:W-:Y:S04]  /*16c0*/  LDS R34, [R19+0xc] ;  /* 0x00000c0013227984 */ /* 0x000fe80000000800 */
[----:B------:R-:W3:Y:S01]  /*16d0*/  LDS R29, [R23+0xc] ;  /* 0x00000c00171d7984 */ /* 0x000ee20000000800 */
[----:B0-----:R-:W-:-:S04]  /*16e0*/  FFMA R21, R21, R24, R2 ;  /* 0x0000001815157223 */ /* 0x001fc80000000002 */
[----:B-1----:R-:W-:-:S04]  /*16f0*/  FFMA R21, R26, R25, R21 ;  /* 0x000000191a157223 */ /* 0x002fc80000000015 */
[----:B--2---:R-:W-:-:S04]  /*1700*/  FFMA R21, R28, R27, R21 ;  /* 0x0000001b1c157223 */ /* 0x004fc80000000015 */
[----:B---3--:R-:W-:-:S07]  /*1710*/  FFMA R2, R34, R29, R21 ;  /* 0x0000001d22027223 */ /* 0x008fce0000000015 */
.L_x_21:
[----:B------:R-:W-:Y:S05]  /*1720*/  BSYNC.RECONVERGENT B2 ;  /* 0x0000000000027941 */ /* 0x000fea0003800200 */
.L_x_20:
[----:B------:R-:W-:Y:S05]  /*1730*/  @!P2 BRA `(.L_x_16) ;  /* 0x000000000090a947 */ /* 0x000fea0003800000 */
[----:B------:R-:W-:Y:S01]  /*1740*/  ISETP.NE.AND P1, PT, R31, 0x1, PT ;  /* 0x000000011f00780c */ /* 0x000fe20003f25270 */
[----:B------:R-:W-:Y:S01]  /*1750*/  BSSY.RECONVERGENT B2, `(.L_x_22) ;  /* 0x0000014000027945 */ /* 0x000fe20003800200 */
[----:B------:R-:W-:-:S11]  /*1760*/  LOP3.LUT P2, RZ, R8, 0x1, RZ, 0xc0, !PT ;  /* 0x0000000108ff7812 */ /* 0x000fd6000784c0ff */
[----:B------:R-:W-:Y:S05]  /*1770*/  @!P1 BRA `(.L_x_23) ;  /* 0x0000000000449947 */ /* 0x000fea0003800000 */
[----:B------:R-:W0:Y:S01]  /*1780*/  S2UR UR5, SR_CgaCtaId ;  /* 0x00000000000579c3 */ /* 0x000e220000008800 */
[----:B------:R-:W1:Y:S01]  /*1790*/  LDCU UR10, c[0x0][0x39c] ;  /* 0x00007380ff0a77ac */ /* 0x000e620008000800 */
[--C-:B------:R-:W-:Y:S01]  /*17a0*/  IMAD.IADD R21, R22, 0x1, R17.reuse ;  /* 0x0000000116157824 */ /* 0x100fe200078e0211 */
[----:B------:R-:W-:Y:S02]  /*17b0*/  UMOV UR4, 0x400 ;  /* 0x0000040000047882 */ /* 0x000fe40000000000 */
[----:B------:R-:W-:Y:S01]  /*17c0*/  UIADD3 UR6, UPT, UPT, UR4, 0x310, URZ ;  /* 0x0000031004067890 */ /* 0x000fe2000fffe0ff */
[----:B-1----:R-:W-:Y:S02]  /*17d0*/  IMAD R19, R20, UR10, R17 ;  /* 0x0000000a14137c24 */ /* 0x002fe4000f8e0211 */
[----:B------:R-:W-:Y:S01]  /*17e0*/  VIADD R17, R17, 0x2 ;  /* 0x0000000211117836 */ /* 0x000fe20000000000 */
[----:B0-----:R-:W-:Y:S02]  /*17f0*/  ULEA UR4, UR5, UR4, 0x18 ;  /* 0x0000000405047291 */ /* 0x001fe4000f8ec0ff */
[----:B------:R-:W-:-:S04]  /*1800*/  ULEA UR6, UR5, UR6, 0x18 ;  /* 0x0000000605067291 */ /* 0x000fc8000f8ec0ff */
[----:B------:R-:W-:Y:S02]  /*1810*/  LEA R19, R19, UR4, 0x2 ;  /* 0x0000000413137c11 */ /* 0x000fe4000f8e10ff */
[----:B------:R-:W-:-:S03]  /*1820*/  LEA R23, R21, UR6, 0x2 ;  /* 0x0000000615177c11 */ /* 0x000fc6000f8e10ff */
[----:B------:R-:W-:Y:S04]  /*1830*/  LDS R21, [R19] ;  /* 0x0000000013157984 */ /* 0x000fe80000000800 */
[----:B------:R-:W0:Y:S04]  /*1840*/  LDS R24, [R23] ;  /* 0x0000000017187984 */ /* 0x000e280000000800 */
[----:B------:R-:W-:Y:S04]  /*1850*/  LDS R25, [R19+0x4] ;  /* 0x0000040013197984 */ /* 0x000fe80000000800 */
[----:B------:R-:W1:Y:S01]  /*1860*/  LDS R26, [R23+0x4] ;  /* 0x00000400171a7984 */ /* 0x000e620000000800 */
[----:B0-----:R-:W-:-:S04]  /*1870*/  FFMA R2, R21, R24, R2 ;  /* 0x0000001815027223 */ /* 0x001fc80000000002 */
[----:B-1----:R-:W-:-:S07]  /*1880*/  FFMA R2, R25, R26, R2 ;  /* 0x0000001a19027223 */ /* 0x002fce0000000002 */
.L_x_23:
[----:B------:R-:W-:Y:S05]  /*1890*/  BSYNC.RECONVERGENT B2 ;  /* 0x0000000000027941 */ /* 0x000fea0003800200 */
.L_x_22:
[----:B------:R-:W-:Y:S05]  /*18a0*/  @!P2 BRA `(.L_x_16) ;  /* 0x000000000034a947 */ /* 0x000fea0003800000 */
[----:B------:R-:W0:Y:S01]  /*18b0*/  S2UR UR5, SR_CgaCtaId ;  /* 0x00000000000579c3 */ /* 0x000e220000008800 */
[----:B------:R-:W1:Y:S01]  /*18c0*/  LDCU UR10, c[0x0][0x39c] ;  /* 0x00007380ff0a77ac */ /* 0x000e620008000800 */
[----:B------:R-:W-:Y:S01]  /*18d0*/  IADD3 R22, PT, PT, R22, R17, RZ ;  /* 0x0000001116167210 */ /* 0x000fe20007ffe0ff */
[----:B------:R-:W-:Y:S02]  /*18e0*/  UMOV UR4, 0x400 ;  /* 0x0000040000047882 */ /* 0x000fe40000000000 */
[----:B------:R-:W-:Y:S01]  /*18f0*/  UIADD3 UR6, UPT, UPT, UR4, 0x310, URZ ;  /* 0x0000031004067890 */ /* 0x000fe2000fffe0ff */
[----:B-1----:R-:W-:Y:S01]  /*1900*/  IMAD R19, R20, UR10, R17 ;  /* 0x0000000a14137c24 */ /* 0x002fe2000f8e0211 */
[----:B0-----:R-:W-:Y:S02]  /*1910*/  ULEA UR4, UR5, UR4, 0x18 ;  /* 0x0000000405047291 */ /* 0x001fe4000f8ec0ff */
[----:B------:R-:W-:-:S04]  /*1920*/  ULEA UR6, UR5, UR6, 0x18 ;  /* 0x0000000605067291 */ /* 0x000fc8000f8ec0ff */
[----:B------:R-:W-:Y:S02]  /*1930*/  LEA R19, R19, UR4, 0x2 ;  /* 0x0000000413137c11 */ /* 0x000fe4000f8e10ff */
[----:B------:R-:W-:-:S04]  /*1940*/  LEA R22, R22, UR6, 0x2 ;  /* 0x0000000616167c11 */ /* 0x000fc8000f8e10ff */
[----:B------:R-:W-:Y:S04]  /*1950*/  LDS R19, [R19] ;  /* 0x0000000013137984 */ /* 0x000fe80000000800 */
[----:B------:R-:W0:Y:S02]  /*1960*/  LDS R22, [R22] ;  /* 0x0000000016167984 */ /* 0x000e240000000800 */
[----:B0-----:R-:W-:-:S07]  /*1970*/  FFMA R2, R19, R22, R2 ;  /* 0x0000001613027223 */ /* 0x001fce0000000002 */
.L_x_16:
[----:B------:R-:W-:Y:S05]  /*1980*/  BSYNC.RECONVERGENT B0 ;  /* 0x0000000000007941 */ /* 0x000fea0003800200 */
.L_x_15:
[----:B------:R-:W-:-:S05]  /*1990*/  VIADD R20, R20, 0x1 ;  /* 0x0000000114147836 */ /* 0x000fca0000000000 */
[----:B------:R-:W-:-:S13]  /*19a0*/  ISETP.GE.AND P1, PT, R20, R11, PT ;  /* 0x0000000b1400720c */ /* 0x000fda0003f26270 */
[----:B------:R-:W-:Y:S05]  /*19b0*/  @!P1 BRA `(.L_x_24) ;  /* 0xfffffff8001c9947 */ /* 0x000fea000383ffff */
.L_x_14:
[----:B------:R-:W-:Y:S05]  /*19c0*/  BSYNC.RECONVERGENT B1 ;  /* 0x0000000000017941 */ /* 0x000fea0003800200 */
.L_x_13:
[----:B------:R-:W0:Y:S01]  /*19d0*/  LDC R15, c[0x0][0x39c] ;  /* 0x0000e700ff0f7b82 */ /* 0x000e220000000800 */
[----:B------:R-:W1:Y:S01]  /*19e0*/  LDCU UR4, c[0x0][0x3b4] ;  /* 0x00007680ff0477ac */ /* 0x000e620008000800 */
[----:B------:R-:W-:Y:S01]  /*19f0*/  BSSY.RECONVERGENT B1, `(.L_x_25) ;  /* 0x0000094000017945 */ /* 0x000fe20003800200 */
[----:B------:R-:W-:Y:S01]  /*1a00*/  IMAD.MOV.U32 R19, RZ, RZ, RZ ;  /* 0x000000ffff137224 */ /* 0x000fe200078e00ff */
[----:B------:R-:W2:Y:S01]  /*1a10*/  LDCU UR5, c[0x0][0x3bc] ;  /* 0x00007780ff0577ac */ /* 0x000ea20008000800 */
[----:B------:R-:W3:Y:S01]  /*1a20*/  LDCU UR6, c[0x0][0x3ac] ;  /* 0x00007580ff0677ac */ /* 0x000ee20008000800 */
[----:B------:R-:W4:Y:S01]  /*1a30*/  LDCU UR7, c[0x0][0x39c] ;  /* 0x00007380ff0777ac */ /* 0x000f220008000800 */
[----:B-1----:R-:W-:Y:S01]  /*1a40*/  VIADD R14, R12, UR4 ;  /* 0x000000040c0e7c36 */ /* 0x002fe20008000000 */
[----:B0-----:R-:W-:-:S04]  /*1a50*/  VIADDMNMX R13, R13, UR4, R15, PT ;  /* 0x000000040d0d7c46 */ /* 0x001fc8000b80010f */
[----:B--2---:R-:W-:Y:S02]  /*1a60*/  VIMNMX R12, PT, PT, R14, UR5, !PT ;  /* 0x000000050e0c7c48 */ /* 0x004fe4000ffe0100 */
[----:B------:R-:W-:Y:S02]  /*1a70*/  VIADDMNMX R18, R18, UR4, R15, PT ;  /* 0x0000000412127c46 */ /* 0x000fe4000b80010f */
[----:B------:R-:W-:Y:S02]  /*1a80*/  IADD3 R15, PT, PT, R13, UR5, RZ ;  /* 0x000000050d0f7c10 */ /* 0x000fe4000fffe0ff */
[-C--:B------:R-:W-:Y:S02]  /*1a90*/  LOP3.LUT R16, RZ, R12.reuse, RZ, 0x33, !PT ;  /* 0x0000000cff107212 */ /* 0x080fe400078e33ff */
[C---:B------:R-:W-:Y:S01]  /*1aa0*/  ISETP.GT.AND P1, PT, R14.reuse, UR5, PT ;  /* 0x000000050e007c0c */ /* 0x040fe2000bf24270 */
[----:B------:R-:W-:Y:S01]  /*1ab0*/  VIADD R14, R14, -UR5 ;  /* 0x800000050e0e7c36 */ /* 0x000fe20008000000 */
[----:B---3--:R-:W-:Y:S01]  /*1ac0*/  ISETP.GE.AND P2, PT, R18, UR6, PT ;  /* 0x0000000612007c0c */ /* 0x008fe2000bf46270 */
[C---:B------:R-:W-:Y:S01]  /*1ad0*/  IMAD.IADD R17, R15.reuse, 0x1, R16 ;  /* 0x000000010f117824 */ /* 0x040fe200078e0210 */
[----:B------:R-:W-:-:S02]  /*1ae0*/  IADD3 R16, PT, PT, R15, -R12, RZ ;  /* 0x8000000c0f107210 */ /* 0x000fc40007ffe0ff */
[----:B------:R-:W-:Y:S02]  /*1af0*/  IADD3 R20, PT, PT, -R18, UR6, RZ ;  /* 0x0000000612147c10 */ /* 0x000fe4000fffe1ff */
[----:B------:R-:W-:Y:S02]  /*1b00*/  LOP3.LUT R30, R16, 0x7, RZ, 0xc0, !PT ;  /* 0x00000007101e7812 */ /* 0x000fe400078ec0ff */
[----:B------:R-:W-:Y:S02]  /*1b10*/  SEL R15, R14, RZ, P1 ;  /* 0x000000ff0e0f7207 */ /* 0x000fe40000800000 */
[----:B------:R-:W-:Y:S01]  /*1b20*/  SEL R14, R20, RZ, !P2 ;  /* 0x000000ff140e7207 */ /* 0x000fe20005000000 */
[----:B------:R-:W-:Y:S01]  /*1b30*/  VIADD R29, R30, 0xffffffff ;  /* 0xffffffff1e1d7836 */ /* 0x000fe20000000000 */
[----:B------:R-:W-:Y:S01]  /*1b40*/  LOP3.LUT R31, R16, 0x3, RZ, 0xc0, !PT ;  /* 0x00000003101f7812 */ /* 0x000fe200078ec0ff */
[----:B----4-:R-:W-:Y:S06]  /*1b50*/  @P0 BRA `(.L_x_26) ;  /* 0x0000000400f40947 */ /* 0x010fec0003800000 */
[----:B------:R-:W-:-:S07]  /*1b60*/  HFMA2 R19, -RZ, RZ, 0, 0 ;  /* 0x00000000ff137431 */ /* 0x000fce00000001ff */
.L_x_36:
[----:B------:R-:W-:Y:S01]  /*1b70*/  ISETP.GE.AND P0, PT, R15, R18, PT ;  /* 0x000000120f00720c */ /* 0x000fe20003f06270 */
[----:B------:R-:W-:-:S12]  /*1b80*/  BSSY.RECONVERGENT B0, `(.L_x_27) ;  /* 0x0000077000007945 */ /* 0x000fd80003800200 */
[----:B------:R-:W-:Y:S05]  /*1b90*/  @P0 BRA `(.L_x_28) ;  /* 0x0000000400d40947 */ /* 0x000fea0003800000 */
[----:B------:R-:W0:Y:S01]  /*1ba0*/  LDCU UR4, c[0x0][0x3ac] ;  /* 0x00007580ff0477ac */ /* 0x000e220008000800 */
[----:B------:R-:W-:Y:S01]  /*1bb0*/  ISETP.GE.U32.AND P0, PT, R17, 0x7, PT ;  /* 0x000000071100780c */ /* 0x000fe20003f06070 */
[----:B------:R-:W-:Y:S01]  /*1bc0*/  IMAD.IADD R21, R3, 0x1, R10 ;  /* 0x0000000103157824 */ /* 0x000fe200078e020a */
[----:B------:R-:W-:Y:S01]  /*1bd0*/  BSSY.RECONVERGENT B2, `(.L_x_29) ;  /* 0x000002e000027945 */ /* 0x000fe20003800200 */
[----:B------:R-:W-:Y:S01]  /*1be0*/  IMAD.IADD R20, R14, 0x1, -R15 ;  /* 0x000000010e147824 */ /* 0x000fe200078e0a0f */
[----:B------:R-:W-:Y:S02]  /*1bf0*/  ISETP.NE.AND P1, PT, R30, RZ, PT ;  /* 0x000000ff1e00720c */ /* 0x000fe40003f25270 */
[----:B------:R-:W-:Y:S01]  /*1c00*/  MOV R22, R15 ;  /* 0x0000000f00167202 */ /* 0x000fe20000000f00 */
[----:B0-----:R-:W-:-:S06]  /*1c10*/  IMAD R21, R21, UR4, R20 ;  /* 0x0000000415157c24 */ /* 0x001fcc000f8e0214 */
[----:B------:R-:W-:Y:S05]  /*1c20*/  @!P0 BRA `(.L_x_30) ;  /* 0x0000000000a08947 */ /* 0x000fea0003800000 */
[----:B------:R-:W0:Y:S01]  /*1c30*/  S2R R25, SR_CgaCtaId ;  /* 0x0000000000197919 */ /* 0x000e220000008800 */
[----:B------:R-:W-:Y:S01]  /*1c40*/  MOV R24, 0x400 ;  /* 0x0000040000187802 */ /* 0x000fe20000000f00 */
[----:B------:R-:W-:Y:S01]  /*1c50*/  IMAD.MOV.U32 R23, RZ, RZ, RZ ;  /* 0x000000ffff177224 */ /* 0x000fe200078e00ff */
[----:B------:R-:W-:-:S03]  /*1c60*/  MOV R22, R15 ;  /* 0x0000000f00167202 */ /* 0x000fc60000000f00 */
[----:B------:R-:W-:Y:S01]  /*1c70*/  VIADD R20, R24, 0x310 ;  /* 0x0000031018147836 */ /* 0x000fe20000000000 */
[----:B0-----:R-:W-:-:S04]  /*1c80*/  LEA R24, R25, R24, 0x18 ;  /* 0x0000001819187211 */ /* 0x001fc800078ec0ff */
[----:B------:R-:W-:Y:S02]  /*1c90*/  LEA R25, R25, R20, 0x18 ;  /* 0x0000001419197211 */ /* 0x000fe400078ec0ff */
[----:B------:R-:W-:-:S07]  /*1ca0*/  LOP3.LUT R20, R16, 0xfffffff8, RZ, 0xc0, !PT ;  /* 0xfffffff810147812 */ /* 0x000fce00078ec0ff */
.L_x_31:
[--C-:B------:R-:W-:Y:S02]  /*1cb0*/  IMAD R27, R10, UR7, R22.reuse ;  /* 0x000000070a1b7c24 */ /* 0x100fe4000f8e0216 */
[----:B------:R-:W-:Y:S02]  /*1cc0*/  IMAD.IADD R28, R21, 0x1, R22 ;  /* 0x00000001151c7824 */ /* 0x000fe400078e0216 */
[----:B------:R-:W-:Y:S02]  /*1cd0*/  IMAD R26, R27, 0x4, R24 ;  /* 0x000000041b1a7824 */ /* 0x000fe400078e0218 */
[----:B------:R-:W-:Y:S01]  /*1ce0*/  VIADD R23, R23, 0x8 ;  /* 0x0000000817177836 */ /* 0x000fe20000000000 */
[----:B------:R-:W-:Y:S01]  /*1cf0*/  LEA R27, R28, R25, 0x2 ;  /* 0x000000191c1b7211 */ /* 0x000fe200078e10ff */
[----:B------:R-:W-:Y:S01]  /*1d00*/  VIADD R22, R22, 0x8 ;  /* 0x0000000816167836 */ /* 0x000fe20000000000 */
[----:B------:R-:W-:Y:S02]  /*1d10*/  LDS R28, [R26] ;  /* 0x000000001a1c7984 */ /* 0x000fe40000000800 */
[----:B------:R-:W-:-:S02]  /*1d20*/  ISETP.NE.AND P0, PT, R23, R20, PT ;  /* 0x000000141700720c */ /* 0x000fc40003f05270 */
[----:B------:R-:W0:Y:S04]  /*1d30*/  LDS R32, [R27] ;  /* 0x000000001b207984 */ /* 0x000e280000000800 */
[----:B------:R-:W-:Y:S04]  /*1d40*/  LDS R33, [R26+0x4] ;  /* 0x000004001a217984 */ /* 0x000fe80000000800 */
[----:B------:R-:W1:Y:S04]  /*1d50*/  LDS R34, [R27+0x4] ;  /* 0x000004001b227984 */ /* 0x000e680000000800 */
[----:B------:R-:W-:Y:S04]  /*1d60*/  LDS R35, [R27+0x10] ;  /* 0x000010001b237984 */ /* 0x000fe80000000800 */
[----:B------:R-:W-:Y:S01]  /*1d70*/  LDS R36, [R26+0x1c] ;  /* 0x00001c001a247984 */ /* 0x000fe20000000800 */
[----:B0-----:R-:W-:-:S03]  /*1d80*/  FFMA R28, R28, R32, R19 ;  /* 0x000000201c1c7223 */ /* 0x001fc60000000013 */
[----:B------:R-:W-:Y:S04]  /*1d90*/  LDS R19, [R26+0x8] ;  /* 0x000008001a137984 */ /* 0x000fe80000000800 */
[----:B------:R-:W0:Y:S01]  /*1da0*/  LDS R32, [R27+0x8] ;  /* 0x000008001b207984 */ /* 0x000e220000000800 */
[----:B-1----:R-:W-:-:S03]  /*1db0*/  FFMA R28, R33, R34, R28 ;  /* 0x00000022211c7223 */ /* 0x002fc6000000001c */
[----:B------:R-:W-:Y:S04]  /*1dc0*/  LDS R34, [R26+0xc] ;  /* 0x00000c001a227984 */ /* 0x000fe80000000800 */
[----:B------:R-:W1:Y:S01]  /*1dd0*/  LDS R33, [R27+0xc] ;  /* 0x00000c001b217984 */ /* 0x000e620000000800 */
[----:B0-----:R-:W-:-:S03]  /*1de0*/  FFMA R19, R19, R32, R28 ;  /* 0x0000002013137223 */ /* 0x001fc6000000001c */
[----:B------:R-:W0:Y:S04]  /*1df0*/  LDS R32, [R26+0x10] ;  /* 0x000010001a207984 */ /* 0x000e280000000800 */
[----:B------:R-:W-:Y:S01]  /*1e00*/  LDS R28, [R27+0x14] ;  /* 0x000014001b1c7984 */ /* 0x000fe20000000800 */
[----:B-1----:R-:W-:-:S03]  /*1e10*/  FFMA R33, R34, R33, R19 ;  /* 0x0000002122217223 */ /* 0x002fc60000000013 */
[----:B------:R-:W1:Y:S04]  /*1e20*/  LDS R19, [R26+0x14] ;  /* 0x000014001a137984 */ /* 0x000e680000000800 */
[----:B------:R-:W-:Y:S01]  /*1e30*/  LDS R34, [R26+0x18] ;  /* 0x000018001a227984 */ /* 0x000fe20000000800 */
[----:B0-----:R-:W-:-:S03]  /*1e40*/  FFMA R32, R32, R35, R33 ;  /* 0x0000002320207223 */ /* 0x001fc60000000021 */
[----:B------:R-:W0:Y:S04]  /*1e50*/  LDS R33, [R27+0x18] ;  /* 0x000018001b217984 */ /* 0x000e280000000800 */
[----:B------:R-:W2:Y:S01]  /*1e60*/  LDS R35, [R27+0x1c] ;  /* 0x00001c001b237984 */ /* 0x000ea20000000800 */
[----:B-1----:R-:W-:-:S04]  /*1e70*/  FFMA R19, R19, R28, R32 ;  /* 0x0000001c13137223 */ /* 0x002fc80000000020 */
[----:B0-----:R-:W-:-:S04]  /*1e80*/  FFMA R19, R34, R33, R19 ;  /* 0x0000002122137223 */ /* 0x001fc80000000013 */
[----:B--2---:R-:W-:Y:S01]  /*1e90*/  FFMA R19, R36, R35, R19 ;  /* 0x0000002324137223 */ /* 0x004fe20000000013 */
[----:B------:R-:W-:Y:S06]  /*1ea0*/  @P0 BRA `(.L_x_31) ;  /* 0xfffffffc00800947 */ /* 0x000fec000383ffff */
.L_x_30:
[----:B------:R-:W-:Y:S05]  /*1eb0*/  BSYNC.RECONVERGENT B2 ;  /* 0x0000000000027941 */ /* 0x000fea0003800200 */
.L_x_29:
[----:B------:R-:W-:Y:S05]  /*1ec0*/  @!P1 BRA `(.L_x_28) ;  /* 0x0000000400089947 */ /* 0x000fea0003800000 */
[----:B------:R-:W-:Y:S01]  /*1ed0*/  ISETP.GE.U32.AND P0, PT, R29, 0x3, PT ;  /* 0x000000031d00780c */ /* 0x000fe20003f06070 */
[----:B------:R-:W-:Y:S01]  /*1ee0*/  BSSY.RECONVERGENT B2, `(.L_x_32) ;  /* 0x000001a000027945 */ /* 0x000fe20003800200 */
[----:B------:R-:W-:-:S11]  /*1ef0*/  ISETP.NE.AND P1, PT, R31, RZ, PT ;  /* 0x000000ff1f00720c */ /* 0x000fd60003f25270 */
[----:B------:R-:W-:Y:S05]  /*1f00*/  @!P0 BRA `(.L_x_33) ;  /* 0x00000000005c8947 */ /* 0x000fea0003800000 */
[----:B------:R-:W0:Y:S01]  /*1f10*/  S2UR UR5, SR_CgaCtaId ;  /* 0x00000000000579c3 */ /* 0x000e220000008800 */
[----:B------:R-:W1:Y:S01]  /*1f20*/  LDCU UR10, c[0x0][0x39c] ;  /* 0x00007380ff0a77ac */ /* 0x000e620008000800 */
[----:B------:R-:W-:Y:S01]  /*1f30*/  IADD3 R23, PT, PT, R21, R22, RZ ;  /* 0x0000001615177210 */ /* 0x000fe20007ffe0ff */
        /* <DEDUP_REMOVED lines=20> */
.L_x_33:
[----:B------:R-:W-:Y:S05]  /*2080*/  BSYNC.RECONVERGENT B2 ;  /* 0x0000000000027941 */ /* 0x000fea0003800200 */
.L_x_32:
[----:B------:R-:W-:Y:S05]  /*2090*/  @!P1 BRA `(.L_x_28) ;  /* 0x0000000000949947 */ /* 0x000fea0003800000 */
[----:B------:R-:W-:Y:S01]  /*20a0*/  ISETP.NE.AND P0, PT, R31, 0x1, PT ;  /* 0x000000011f00780c */ /* 0x000fe20003f05270 */
[----:B------:R-:W-:Y:S01]  /*20b0*/  BSSY.RECONVERGENT B2, `(.L_x_34) ;  /* 0x0000015000027945 */ /* 0x000fe20003800200 */
[----:B------:R-:W-:-:S04]  /*20c0*/  LOP3.LUT R20, R16, 0x1, RZ, 0xc0, !PT ;  /* 0x0000000110147812 */ /* 0x000fc800078ec0ff */
[----:B------:R-:W-:-:S07]  /*20d0*/  ISETP.NE.U32.AND P1, PT, R20, 0x1, PT ;  /* 0x000000011400780c */ /* 0x000fce0003f25070 */
[----:B------:R-:W-:Y:S06]  /*20e0*/  @!P0 BRA `(.L_x_35) ;  /* 0x0000000000448947 */ /* 0x000fec0003800000 */
        /* <DEDUP_REMOVED lines=17> */
.L_x_35:
[----:B------:R-:W-:Y:S05]  /*2200*/  BSYNC.RECONVERGENT B2 ;  /* 0x0000000000027941 */ /* 0x000fea0003800200 */
.L_x_34:
[----:B------:R-:W-:Y:S05]  /*2210*/  @P1 BRA `(.L_x_28) ;  /* 0x0000000000341947 */ /* 0x000fea0003800000 */
[----:B------:R-:W0:Y:S01]  /*2220*/  S2UR UR5, SR_CgaCtaId ;  /* 0x00000000000579c3 */ /* 0x000e220000008800 */
[----:B------:R-:W1:Y:S01]  /*2230*/  LDCU UR10, c[0x0][0x39c] ;  /* 0x00007380ff0a77ac */ /* 0x000e620008000800 */
[--C-:B------:R-:W-:Y:S01]  /*2240*/  IMAD.IADD R21, R21, 0x1, R22.reuse ;  /* 0x0000000115157824 */ /* 0x100fe200078e0216 */
        /* <DEDUP_REMOVED lines=10> */
.L_x_28:
[----:B------:R-:W-:Y:S05]  /*22f0*/  BSYNC.RECONVERGENT B0 ;  /* 0x0000000000007941 */ /* 0x000fea0003800200 */
.L_x_27:
[----:B------:R-:W-:-:S05]  /*2300*/  VIADD R10, R10, 0x1 ;  /* 0x000000010a0a7836 */ /* 0x000fca0000000000 */
[----:B------:R-:W-:-:S13]  /*2310*/  ISETP.GE.AND P0, PT, R10, R11, PT ;  /* 0x0000000b0a00720c */ /* 0x000fda0003f06270 */
[----:B------:R-:W-:Y:S05]  /*2320*/  @!P0 BRA `(.L_x_36) ;  /* 0xfffffff800108947 */ /* 0x000fea000383ffff */
.L_x_26:
[----:B------:R-:W-:Y:S05]  /*2330*/  BSYNC.RECONVERGENT B1 ;  /* 0x0000000000017941 */ /* 0x000fea0003800200 */
.L_x_25:
[----:B------:R-:W0:Y:S01]  /*2340*/  LDCU.64 UR12, c[0x0][0x3b0] ;  /* 0x00007600ff0c77ac */ /* 0x000e220008000a00 */
[----:B------:R-:W1:Y:S01]  /*2350*/  LDC R10, c[0x0][0x398] ;  /* 0x0000e600ff0a7b82 */ /* 0x000e620000000800 */
[----:B------:R-:W-:Y:S01]  /*2360*/  BSSY.RECONVERGENT B1, `(.L_x_37) ;  /* 0x000009b000017945 */ /* 0x000fe20003800200 */
[----:B------:R-:W2:Y:S01]  /*2370*/  LDCU UR4, c[0x0][0x3b0] ;  /* 0x00007600ff0477ac */ /* 0x000ea20008000800 */
[----:B------:R-:W3:Y:S01]  /*2380*/  LDCU UR5, c[0x0][0x3b8] ;  /* 0x00007700ff0577ac */ /* 0x000ee20008000800 */
[----:B------:R-:W4:Y:S01]  /*2390*/  LDCU UR6, c[0x0][0x3a8] ;  /* 0x00007500ff0677ac */ /* 0x000f220008000800 */
[----:B------:R-:W1:Y:S01]  /*23a0*/  LDCU UR11, c[0x0][0x3bc] ;  /* 0x00007780ff0b77ac */ /* 0x000e620008000800 */
[----:B0-----:R-:W-:Y:S01]  /*23b0*/  IMAD R3, R5, UR12, RZ ;  /* 0x0000000c05037c24 */ /* 0x001fe2000f8e02ff */
[----:B------:R-:W0:Y:S04]  /*23c0*/  LDCU UR7, c[0x0][0x39c] ;  /* 0x00007380ff0777ac */ /* 0x000e280008000800 */
[----:B--2---:R-:W-:-:S02]  /*23d0*/  IADD3 R3, PT, PT, R3, UR4, RZ ;  /* 0x0000000403037c10 */ /* 0x004fc4000fffe0ff */
[----:B-1----:R-:W-:Y:S01]  /*23e0*/  VIADDMNMX R11, R9, UR4, R10, PT ;  /* 0x00000004090b7c46 */ /* 0x002fe2000b80010a */
[----:B------:R-:W-:Y:S01]  /*23f0*/  IMAD.MOV.U32 R9, RZ, RZ, RZ ;  /* 0x000000ffff097224 */ /* 0x000fe200078e00ff */
[C---:B---3--:R-:W-:Y:S01]  /*2400*/  ISETP.GT.AND P0, PT, R3.reuse, UR5, PT ;  /* 0x0000000503007c0c */ /* 0x048fe2000bf04270 */
[----:B------:R-:W-:-:S05]  /*2410*/  VIADD R3, R3, -UR5 ;  /* 0x8000000503037c36 */ /* 0x000fca0008000000 */
[----:B------:R-:W-:Y:S02]  /*2420*/  SEL R10, R3, RZ, P0 ;  /* 0x000000ff030a7207 */ /* 0x000fe40000000000 */
[C---:B----4-:R-:W-:Y:S02]  /*2430*/  ISETP.GE.AND P0, PT, R11.reuse, UR6, PT ;  /* 0x000000060b007c0c */ /* 0x050fe4000bf06270 */
[----:B------:R-:W-:Y:S02]  /*2440*/  ISETP.GE.AND P1, PT, R10, R11, PT ;  /* 0x0000000b0a00720c */ /* 0x000fe40003f26270 */
[----:B------:R-:W-:-:S04]  /*2450*/  IADD3 R3, PT, PT, -R11, UR6, RZ ;  /* 0x000000060b037c10 */ /* 0x000fc8000fffe1ff */
[----:B------:R-:W-:-:S04]  /*2460*/  SEL R3, R3, RZ, !P0 ;  /* 0x000000ff03037207 */ /* 0x000fc80004000000 */
[----:B------:R-:W-:-:S03]  /*2470*/  IADD3 R3, PT, PT, -R10, R3, RZ ;  /* 0x000000030a037210 */ /* 0x000fc60007ffe1ff */
[----:B0-----:R-:W-:Y:S05]  /*2480*/  @P1 BRA `(.L_x_38) ;  /* 0x0000000800201947 */ /* 0x001fea0003800000 */
[----:B------:R-:W0:Y:S01]  /*2490*/  LDCU UR4, c[0x0][0x3ac] ;  /* 0x00007580ff0477ac */ /* 0x000e220008000800 */
[----:B------:R-:W-:Y:S01]  /*24a0*/  IMAD R9, R0, UR13, RZ ;  /* 0x0000000d00097c24 */ /* 0x000fe2000f8e02ff */
[----:B------:R-:W-:Y:S02]  /*24b0*/  LOP3.LUT R22, R8, 0xfffffff8, RZ, 0xc0, !PT ;  /* 0xfffffff808167812 */ /* 0x000fe400078ec0ff */
[----:B------:R-:W-:Y:S01]  /*24c0*/  MOV R23, R10 ;  /* 0x0000000a00177202 */ /* 0x000fe20000000f00 */
[C---:B------:R-:W-:Y:S01]  /*24d0*/  VIADD R21, R9.reuse, -UR11 ;  /* 0x8000000b09157c36 */ /* 0x040fe20008000000 */
[----:B------:R-:W-:-:S04]  /*24e0*/  ISETP.GT.AND P1, PT, R9, UR11, PT ;  /* 0x0000000b09007c0c */ /* 0x000fc8000bf24270 */
[----:B------:R-:W-:Y:S02]  /*24f0*/  SEL R21, R21, RZ, P1 ;  /* 0x000000ff15157207 */ /* 0x000fe40000800000 */
[C---:B0-----:R-:W-:Y:S02]  /*2500*/  ISETP.GE.AND P0, PT, R6.reuse, UR4, PT ;  /* 0x0000000406007c0c */ /* 0x041fe4000bf06270 */
[----:B------:R-:W-:-:S04]  /*2510*/  IADD3 R9, PT, PT, -R6, UR4, RZ ;  /* 0x0000000406097c10 */ /* 0x000fc8000fffe1ff */
[----:B------:R-:W-:Y:S01]  /*2520*/  SEL R24, R9, RZ, !P0 ;  /* 0x000000ff09187207 */ /* 0x000fe20004000000 */
[----:B------:R-:W-:-:S04]  /*2530*/  IMAD.MOV.U32 R9, RZ, RZ, RZ ;  /* 0x000000ffff097224 */ /* 0x000fc800078e00ff */
[----:B------:R-:W-:-:S07]  /*2540*/  IMAD.IADD R24, R24, 0x1, -R21 ;  /* 0x0000000118187824 */ /* 0x000fce00078e0a15 */
.L_x_48:
[----:B------:R-:W-:Y:S01]  /*2550*/  ISETP.GE.AND P0, PT, R21, R6, PT ;  /* 0x000000061500720c */ /* 0x000fe20003f06270 */
[----:B------:R-:W-:-:S12]  /*2560*/  BSSY.RECONVERGENT B0, `(.L_x_39) ;  /* 0x0000077000007945 */ /* 0x000fd80003800200 */
[----:B------:R-:W-:Y:S05]  /*2570*/  @P0 BRA `(.L_x_40) ;  /* 0x0000000400d40947 */ /* 0x000fea0003800000 */
[----:B------:R-:W0:Y:S01]  /*2580*/  LDCU UR4, c[0x0][0x3ac] ;  /* 0x00007580ff0477ac */ /* 0x000e220008000800 */
[----:B------:R-:W-:Y:S01]  /*2590*/  ISETP.GE.U32.AND P0, PT, R7, 0x7, PT ;  /* 0x000000070700780c */ /* 0x000fe20003f06070 */
[----:B------:R-:W-:Y:S01]  /*25a0*/  IMAD.IADD R27, R3, 0x1, R23 ;  /* 0x00000001031b7824 */ /* 0x000fe200078e0217 */
[----:B------:R-:W-:Y:S01]  /*25b0*/  BSSY.RECONVERGENT B2, `(.L_x_41) ;  /* 0x000002b000027945 */ /* 0x000fe20003800200 */
[----:B------:R-:W-:Y:S02]  /*25c0*/  MOV R20, R21 ;  /* 0x0000001500147202 */ /* 0x000fe40000000f00 */
[----:B0-----:R-:W-:-:S08]  /*25d0*/  IMAD R27, R27, UR4, R24 ;  /* 0x000000041b1b7c24 */ /* 0x001fd0000f8e0218 */
[----:B------:R-:W-:Y:S05]  /*25e0*/  @!P0 BRA `(.L_x_42) ;  /* 0x00000000009c8947 */ /* 0x000fea0003800000 */
[----:B------:R-:W0:Y:S01]  /*25f0*/  S2R R25, SR_CgaCtaId ;  /* 0x0000000000197919 */ /* 0x000e220000008800 */
[----:B------:R-:W-:Y:S01]  /*2600*/  MOV R26, 0x400 ;  /* 0x00000400001a7802 */ /* 0x000fe20000000f00 */
[----:B------:R-:W-:-:S04]  /*2610*/  IMAD.MOV.U32 R31, RZ, RZ, RZ ;  /* 0x000000ffff1f7224 */ /* 0x000fc800078e00ff */
[----:B------:R-:W-:Y:S01]  /*2620*/  VIADD R20, R26, 0x310 ;  /* 0x000003101a147836 */ /* 0x000fe20000000000 */
[----:B0-----:R-:W-:-:S04]  /*2630*/  LEA R26, R25, R26, 0x18 ;  /* 0x0000001a191a7211 */ /* 0x001fc800078ec0ff */
[----:B------:R-:W-:Y:S02]  /*2640*/  LEA R25, R25, R20, 0x18 ;  /* 0x0000001419197211 */ /* 0x000fe400078ec0ff */
[----:B------:R-:W-:-:S07]  /*2650*/  MOV R20, R21 ;  /* 0x0000001500147202 */ /* 0x000fce0000000f00 */
.L_x_43:
[--C-:B------:R-:W-:Y:S02]  /*2660*/  IMAD.IADD R32, R27, 0x1, R20.reuse ;  /* 0x000000011b207824 */ /* 0x100fe400078e0214 */
[----:B------:R-:W-:Y:S02]  /*2670*/  IMAD R33, R23, UR7, R20 ;  /* 0x0000000717217c24 */ /* 0x000fe4000f8e0214 */
[----:B------:R-:W-:Y:S01]  /*2680*/  VIADD R31, R31, 0x8 ;  /* 0x000000081f1f7836 */ /* 0x000fe20000000000 */
[----:B------:R-:W-:Y:S01]  /*2690*/  LEA R32, R32, R25, 0x2 ;  /* 0x0000001920207211 */ /* 0x000fe200078e10ff */
[----:B------:R-:W-:Y:S02]  /*26a0*/  IMAD R28, R33, 0x4, R26 ;  /* 0x00000004211c7824 */ /* 0x000fe400078e021a */
[----:B------:R-:W-:Y:S01]  /*26b0*/  VIADD R20, R20, 0x8 ;  /* 0x0000000814147836 */ /* 0x000fe20000000000 */
[----:B------:R-:W-:Y:S01]  /*26c0*/  ISETP.NE.AND P0, PT, R31, R22, PT ;  /* 0x000000161f00720c */ /* 0x000fe20003f05270 */
[----:B------:R-:W-:Y:S04]  /*26d0*/  LDS R33, [R32] ;  /* 0x0000000020217984 */ /* 0x000fe80000000800 */
[----:B------:R-:W0:Y:S04]  /*26e0*/  LDS R34, [R28] ;  /* 0x000000001c227984 */ /* 0x000e280000000800 */
[----:B------:R-:W-:Y:S04]  /*26f0*/  LDS R36, [R28+0x1c] ;  /* 0x00001c001c247984 */ /* 0x000fe80000000800 */
[----:B------:R-:W-:Y:S01]  /*2700*/  LDS R35, [R32+0x1c] ;  /* 0x00001c0020237984 */ /* 0x000fe20000000800 */
[----:B0-----:R-:W-:-:S03]  /*2710*/  FFMA R33, R34, R33, R9 ;  /* 0x0000002122217223 */ /* 0x001fc60000000009 */
[----:B------:R-:W-:Y:S04]  /*2720*/  LDS R34, [R28+0x4] ;  /* 0x000004001c227984 */ /* 0x000fe80000000800 */
[----:B------:R-:W0:Y:S02]  /*2730*/  LDS R9, [R32+0x4] ;  /* 0x0000040020097984 */ /* 0x000e240000000800 */
[----:B0-----:R-:W-:Y:S02]  /*2740*/  FFMA R9, R34, R9, R33 ;  /* 0x0000000922097223 */ /* 0x001fe40000000021 */
[----:B------:R-:W-:Y:S04]  /*2750*/  LDS R34, [R28+0x8] ;  /* 0x000008001c227984 */ /* 0x000fe80000000800 */
[----:B------:R-:W0:Y:S02]  /*2760*/  LDS R33, [R32+0x8] ;  /* 0x0000080020217984 */ /* 0x000e240000000800 */
[----:B0-----:R-:W-:-:S02]  /*2770*/  FFMA R9, R34, R33, R9 ;  /* 0x0000002122097223 */ /* 0x001fc40000000009 */
        /* <DEDUP_REMOVED lines=11> */
[----:B0-----:R-:W-:-:S04]  /*2830*/  FFMA R9, R34, R33, R9 ;  /* 0x0000002122097223 */ /* 0x001fc80000000009 */
[----:B------:R-:W-:Y:S01]  /*2840*/  FFMA R9, R36, R35, R9 ;  /* 0x0000002324097223 */ /* 0x000fe20000000009 */
[----:B------:R-:W-:Y:S06]  /*2850*/  @P0 BRA `(.L_x_43) ;  /* 0xfffffffc00800947 */ /* 0x000fec000383ffff */
.L_x_42:
[----:B------:R-:W-:Y:S05]  /*2860*/  BSYNC.RECONVERGENT B2 ;  /* 0x0000000000027941 */ /* 0x000fea0003800200 */
.L_x_41:
[----:B------:R-:W-:-:S04]  /*2870*/  LOP3.LUT R25, R8, 0x7, RZ, 0xc0, !PT ;  /* 0x0000000708197812 */ /* 0x000fc800078ec0ff */
[----:B------:R-:W-:-:S13]  /*2880*/  ISETP.NE.AND P0, PT, R25, RZ, PT ;  /* 0x000000ff1900720c */ /* 0x000fda0003f05270 */
[----:B------:R-:W-:Y:S05]  /*2890*/  @!P0 BRA `(.L_x_40) ;  /* 0x00000004000c8947 */ /* 0x000fea0003800000 */
[----:B------:R-:W-:Y:S01]  /*28a0*/  IADD3 R25, PT, PT, R25, -0x1, RZ ;  /* 0xffffffff19197810 */ /* 0x000fe20007ffe0ff */
[----:B------:R-:W-:Y:S03]  /*28b0*/  BSSY.RECONVERGENT B2, `(.L_x_44) ;  /* 0x000001a000027945 */ /* 0x000fe60003800200 */
[----:B------:R-:W-:-:S13]  /*28c0*/  ISETP.GE.U32.AND P0, PT, R25, 0x3, PT ;  /* 0x000000031900780c */ /* 0x000fda0003f06070 */
        /* <DEDUP_REMOVED lines=15> */
[----:B------:R-:W-:Y:S04]  /*29c0*/  LDS R33, [R28+0x8] ;  /* 0x000008001c217984 */ /* 0x000fe80000000800 */
[----:B------:R-:W-:Y:S04]  /*29d0*/  LDS R34, [R25+0xc] ;  /* 0x00000c0019227984 */ /* 0x000fe80000000800 */
[----:B------:R-:W-:Y:S01]  /*29e0*/  LDS R35, [R28+0xc] ;  /* 0x00000c001c237984 */ /* 0x000fe20000000800 */
[----:B0-----:R-:W-:-:S03]  /*29f0*/  FFMA R26, R26, R31, R9 ;  /* 0x0000001f1a1a7223 */ /* 0x001fc60000000009 */
[----:B------:R-:W-:Y:S04]  /*2a00*/  LDS R9, [R25+0x4] ;  /* 0x0000040019097984 */ /* 0x000fe80000000800 */
[----:B------:R-:W0:Y:S02]  /*2a10*/  LDS R31, [R28+0x4] ;  /* 0x000004001c1f7984 */ /* 0x000e240000000800 */
[----:B0-----:R-:W-:-:S04]  /*2a20*/  FFMA R9, R9, R31, R26 ;  /* 0x0000001f09097223 */ /* 0x001fc8000000001a */
[----:B------:R-:W-:-:S04]  /*2a30*/  FFMA R9, R32, R33, R9 ;  /* 0x0000002120097223 */ /* 0x000fc80000000009 */
[----:B------:R-:W-:-:S07]  /*2a40*/  FFMA R9, R34, R35, R9 ;  /* 0x0000002322097223 */ /* 0x000fce0000000009 */
.L_x_45:
[----:B------:R-:W-:Y:S05]  /*2a50*/  BSYNC.RECONVERGENT B2 ;  /* 0x0000000000027941 */ /* 0x000fea0003800200 */
.L_x_44:
[----:B------:R-:W-:-:S04]  /*2a60*/  LOP3.LUT R25, R8, 0x3, RZ, 0xc0, !PT ;  /* 0x0000000308197812 */ /* 0x000fc800078ec0ff */
[----:B------:R-:W-:-:S13]  /*2a70*/  ISETP.NE.AND P0, PT, R25, RZ, PT ;  /* 0x000000ff1900720c */ /* 0x000fda0003f05270 */
[----:B------:R-:W-:Y:S05]  /*2a80*/  @!P0 BRA `(.L_x_40) ;  /* 0x0000000000908947 */ /* 0x000fea0003800000 */
[----:B------:R-:W-:Y:S01]  /*2a90*/  ISETP.NE.AND P0, PT, R25, 0x1, PT ;  /* 0x000000011900780c */ /* 0x000fe20003f05270 */
[----:B------:R-:W-:Y:S01]  /*2aa0*/  BSSY.RECONVERGENT B2, `(.L_x_46) ;  /* 0x0000014000027945 */ /* 0x000fe20003800200 */
[----:B------:R-:W-:-:S11]  /*2ab0*/  LOP3.LUT P1, RZ, R8, 0x1, RZ, 0xc0, !PT ;  /* 0x0000000108ff7812 */ /* 0x000fd6000782c0ff */
        /* <DEDUP_REMOVED lines=18> */
.L_x_47:
[----:B------:R-:W-:Y:S05]  /*2be0*/  BSYNC.RECONVERGENT B2 ;  /* 0x0000000000027941 */ /* 0x000fea0003800200 */
.L_x_46:
[----:B------:R-:W-:Y:S05]  /*2bf0*/  @!P1 BRA `(.L_x_40) ;  /* 0x0000000000349947 */ /* 0x000fea0003800000 */
[----:B------:R-:W0:Y:S01]  /*2c00*/  S2UR UR5, SR_CgaCtaId ;  /* 0x00000000000579c3 */ /* 0x000e220000008800 */
[----:B------:R-:W1:Y:S01]  /*2c10*/  LDCU UR10, c[0x0][0x39c] ;  /* 0x00007380ff0a77ac */ /* 0x000e620008000800 */
[--C-:B------:R-:W-:Y:S01]  /*2c20*/  IMAD.IADD R27, R27, 0x1, R20.reuse ;  /* 0x000000011b1b7824 */ /* 0x100fe200078e0214 */
[----:B------:R-:W-:Y:S02]  /*2c30*/  UMOV UR4, 0x400 ;  /* 0x0000040000047882 */ /* 0x000fe40000000000 */
[----:B------:R-:W-:Y:S01]  /*2c40*/  UIADD3 UR6, UPT, UPT, UR4, 0x310, URZ ;  /* 0x0000031004067890 */ /* 0x000fe2000fffe0ff */
[----:B-1----:R-:W-:-:S03]  /*2c50*/  IMAD R25, R23, UR10, R20 ;  /* 0x0000000a17197c24 */ /* 0x002fc6000f8e0214 */
[----:B0-----:R-:W-:Y:S02]  /*2c60*/  ULEA UR6, UR5, UR6, 0x18 ;  /* 0x0000000605067291 */ /* 0x001fe4000f8ec0ff */
[----:B------:R-:W-:-:S04]  /*2c70*/  ULEA UR4, UR5, UR4, 0x18 ;  /* 0x0000000405047291 */ /* 0x000fc8000f8ec0ff */
[----:B------:R-:W-:Y:S02]  /*2c80*/  LEA R27, R27, UR6, 0x2 ;  /* 0x000000061b1b7c11 */ /* 0x000fe4000f8e10ff */
[----:B------:R-:W-:-:S04]  /*2c90*/  LEA R25, R25, UR4, 0x2 ;  /* 0x0000000419197c11 */ /* 0x000fc8000f8e10ff */
[----:B------:R-:W-:Y:S04]  /*2ca0*/  LDS R27, [R27] ;  /* 0x000000001b1b7984 */ /* 0x000fe80000000800 */
[----:B------:R-:W0:Y:S02]  /*2cb0*/  LDS R20, [R25] ;  /* 0x0000000019147984 */ /* 0x000e240000000800 */
[----:B0-----:R-:W-:-:S07]  /*2cc0*/  FFMA R9, R20, R27, R9 ;  /* 0x0000001b14097223 */ /* 0x001fce0000000009 */
.L_x_40:
[----:B------:R-:W-:Y:S05]  /*2cd0*/  BSYNC.RECONVERGENT B0 ;  /* 0x0000000000007941 */ /* 0x000fea0003800200 */
.L_x_39:
[----:B------:R-:W-:-:S04]  /*2ce0*/  IADD3 R23, PT, PT, R23, 0x1, RZ ;  /* 0x0000000117177810 */ /* 0x000fc80007ffe0ff */
[----:B------:R-:W-:-:S13]  /*2cf0*/  ISETP.GE.AND P0, PT, R23, R11, PT ;  /* 0x0000000b1700720c */ /* 0x000fda0003f06270 */
[----:B------:R-:W-:Y:S05]  /*2d00*/  @!P0 BRA `(.L_x_48) ;  /* 0xfffffff800108947 */ /* 0x000fea000383ffff */
.L_x_38:
[----:B------:R-:W-:Y:S05]  /*2d10*/  BSYNC.RECONVERGENT B1 ;  /* 0x0000000000017941 */ /* 0x000fea0003800200 */
.L_x_37:
[----:B------:R-:W-:Y:S01]  /*2d20*/  ISETP.GE.AND P0, PT, R10, R11, PT ;  /* 0x0000000b0a00720c */ /* 0x000fe20003f06270 */
[----:B------:R-:W-:Y:S01]  /*2d30*/  BSSY.RECONVERGENT B1, `(.L_x_49) ;  /* 0x000008b000017945 */ /* 0x000fe20003800200 */
[----:B------:R-:W-:-:S11]  /*2d40*/  IMAD.MOV.U32 R6, RZ, RZ, RZ ;  /* 0x000000ffff067224 */ /* 0x000fd600078e00ff */
[----:B------:R-:W-:Y:S05]  /*2d50*/  @P0 BRA `(.L_x_50) ;  /* 0x0000000800200947 */ /* 0x000fea0003800000 */
[----:B------:R-:W0:Y:S01]  /*2d60*/  LDCU UR5, c[0x0][0x3ac] ;  /* 0x00007580ff0577ac */ /* 0x000e220008000800 */
[----:B------:R-:W-:Y:S02]  /*2d70*/  LOP3.LUT R8, R16, 0xfffffff8, RZ, 0xc0, !PT ;  /* 0xfffffff810087812 */ /* 0x000fe400078ec0ff */
[----:B------:R-:W-:Y:S01]  /*2d80*/  IADD3 R14, PT, PT, -R15, R14, RZ ;  /* 0x0000000e0f0e7210 */ /* 0x000fe20007ffe1ff */
[----:B------:R-:W1:Y:S01]  /*2d90*/  LDCU UR4, c[0x0][0x3bc] ;  /* 0x00007780ff0477ac */ /* 0x000e620008000800 */
[----:B------:R-:W-:Y:S02]  /*2da0*/  IADD3 R8, PT, PT, -R8, RZ, RZ ;  /* 0x000000ff08087210 */ /* 0x000fe40007ffe1ff */
[----:B0-----:R-:W-:Y:S01]  /*2db0*/  VIMNMX R6, PT, PT, R13, UR5, !PT ;  /* 0x000000050d067c48 */ /* 0x001fe2000ffe0100 */
[----:B-1----:R-:W-:-:S04]  /*2dc0*/  VIADD R7, R12, -UR4 ;  /* 0x800000040c077c36 */ /* 0x002fc80008000000 */
[----:B------:R-:W-:Y:S02]  /*2dd0*/  IMAD.IADD R13, R6, 0x1, -R13 ;  /* 0x00000001060d7824 */ /* 0x000fe400078e0a0d */
[----:B------:R-:W-:-:S07]  /*2de0*/  IMAD.MOV.U32 R6, RZ, RZ, RZ ;  /* 0x000000ffff067224 */ /* 0x000fce00078e00ff */
.L_x_60:
[----:B------:R-:W-:Y:S01]  /*2df0*/  ISETP.GE.AND P0, PT, R15, R18, PT ;  /* 0x000000120f00720c */ /* 0x000fe20003f06270 */
[----:B------:R-:W-:-:S12]  /*2e00*/  BSSY.RECONVERGENT B0, `(.L_x_51) ;  /* 0x000007a000007945 */ /* 0x000fd80003800200 */
[----:B------:R-:W-:Y:S05]  /*2e10*/  @P0 BRA `(.L_x_52) ;  /* 0x0000000400e00947 */ /* 0x000fea0003800000 */
[----:B------:R-:W0:Y:S01]  /*2e20*/  LDC R12, c[0x0][0x3ac] ;  /* 0x0000eb00ff0c7b82 */ /* 0x000e220000000800 */
[----:B------:R-:W-:Y:S01]  /*2e30*/  ISETP.GE.U32.AND P0, PT, R17, 0x7, PT ;  /* 0x000000071100780c */ /* 0x000fe20003f06070 */
[----:B------:R-:W-:Y:S01]  /*2e40*/  BSSY.RECONVERGENT B2, `(.L_x_53) ;  /* 0x0000031000027945 */ /* 0x000fe20003800200 */
[----:B------:R-:W-:Y:S01]  /*2e50*/  ISETP.NE.AND P1, PT, R30, RZ, PT ;  /* 0x000000ff1e00720c */ /* 0x000fe20003f25270 */
[----:B------:R-:W-:Y:S02]  /*2e60*/  IMAD.IADD R21, R3, 0x1, R10 ;  /* 0x0000000103157824 */ /* 0x000fe400078e020a */
[----:B------:R-:W-:-:S08]  /*2e70*/  IMAD.MOV.U32 R23, RZ, RZ, R15 ;  /* 0x000000ffff177224 */ /* 0x000fd000078e000f */
[----:B------:R-:W-:Y:S05]  /*2e80*/  @!P0 BRA `(.L_x_54) ;  /* 0x0000000000b08947 */ /* 0x000fea0003800000 */
[----:B------:R-:W1:Y:S01]  /*2e90*/  S2UR UR5, SR_CgaCtaId ;  /* 0x00000000000579c3 */ /* 0x000e620000008800 */
[----:B------:R-:W2:Y:S01]  /*2ea0*/  LDCU UR7, c[0x0][0x39c] ;  /* 0x00007380ff0777ac */ /* 0x000ea20008000800 */
[----:B0-----:R-:W-:Y:S01]  /*2eb0*/  IMAD R23, R21, R12, R13 ;  /* 0x0000000c15177224 */ /* 0x001fe200078e020d */
[----:B------:R-:W-:Y:S02]  /*2ec0*/  UMOV UR4, 0x400 ;  /* 0x0000040000047882 */ /* 0x000fe40000000000 */
[----:B------:R-:W-:Y:S01]  /*2ed0*/  UIADD3 UR6, UPT, UPT, UR4, 0x310, URZ ;  /* 0x0000031004067890 */ /* 0x000fe2000fffe0ff */
[----:B--2---:R-:W-:Y:S01]  /*2ee0*/  IMAD R20, R10, UR7, R7 ;  /* 0x000000070a147c24 */ /* 0x004fe2000f8e0207 */
[----:B-1----:R-:W-:Y:S02]  /*2ef0*/  ULEA UR4, UR5, UR4, 0x18 ;  /* 0x0000000405047291 */ /* 0x002fe4000f8ec0ff */
[----:B------:R-:W-:-:S04]  /*2f00*/  ULEA UR6, UR5, UR6, 0x18 ;  /* 0x0000000605067291 */ /* 0x000fc8000f8ec0ff */
[----:B------:R-:W-:Y:S02]  /*2f10*/  LEA R22, R20, UR4, 0x2 ;  /* 0x0000000414167c11 */ /* 0x000fe4000f8e10ff */
[----:B------:R-:W-:Y:S01]  /*2f20*/  LEA R24, R23, UR6, 0x2 ;  /* 0x0000000617187c11 */ /* 0x000fe2000f8e10ff */
[----:B------:R-:W-:Y:S01]  /*2f30*/  IMAD.MOV.U32 R23, RZ, RZ, R15 ;  /* 0x000000ffff177224 */ /* 0x000fe200078e000f */
[----:B------:R-:W-:Y:S01]  /*2f40*/  MOV R20, R8 ;  /* 0x0000000800147202 */ /* 0x000fe20000000f00 */
[----:B------:R-:W-:Y:S01]  /*2f50*/  VIADD R22, R22, 0x10 ;  /* 0x0000001016167836 */ /* 0x000fe20000000000 */
[----:B------:R-:W-:-:S07]  /*2f60*/  IADD3 R24, PT, PT, R24, 0x10, RZ ;  /* 0x0000001018187810 */ /* 0x000fce0007ffe0ff */
.L_x_55:
[----:B------:R-:W-:Y:S01]  /*2f70*/  LDS R31, [R22+-0x10] ;  /* 0xfffff000161f7984 */ /* 0x000fe20000000800 */
[----:B------:R-:W-:Y:S02]  /*2f80*/  VIADD R20, R20, 0x8 ;  /* 0x0000000814147836 */ /* 0x000fe40000000000 */
[----:B------:R-:W-:Y:S01]  /*2f90*/  VIADD R23, R23, 0x8 ;  /* 0x0000000817177836 */ /* 0x000fe20000000000 */
[----:B------:R-:W0:Y:S02]  /*2fa0*/  LDS R32, [R24+-0x10] ;  /* 0xfffff00018207984 */ /* 0x000e240000000800 */
[----:B------:R-:W-:Y:S02]  /*2fb0*/  ISETP.NE.AND P0, PT, R20, RZ, PT ;  /* 0x000000ff1400720c */ /* 0x000fe40003f05270 */
[----:B------:R-:W-:Y:S04]  /*2fc0*/  LDS R34, [R22+-0xc] ;  /* 0xfffff40016227984 */ /* 0x000fe80000000800 */
[----:B------:R-:W1:Y:S04]  /*2fd0*/  LDS R33, [R24+-0xc] ;  /* 0xfffff40018217984 */ /* 0x000e680000000800 */
[----:B------:R-:W-:Y:S04]  /*2fe0*/  LDS R28, [R22+-0x8] ;  /* 0xfffff800161c7984 */ /* 0x000fe80000000800 */
[----:B------:R-:W2:Y:S04]  /*2ff0*/  LDS R27, [R24+-0x8] ;  /* 0xfffff800181b7984 */ /* 0x000ea80000000800 */
[----:B------:R-:W-:Y:S04]  /*3000*/  LDS R25, [R22+-0x4] ;  /* 0xfffffc0016197984 */ /* 0x000fe80000000800 */
[----:B------:R-:W3:Y:S01]  /*3010*/  LDS R26, [R24+-0x4] ;  /* 0xfffffc00181a7984 */ /* 0x000ee20000000800 */
[----:B0-----:R-:W-:-:S03]  /*3020*/  FFMA R31, R31, R32, R6 ;  /* 0x000000201f1f7223 */ /* 0x001fc60000000006 */
[----:B------:R-:W-:Y:S01]  /*3030*/  LDS R6, [R24] ;  /* 0x0000000018067984 */ /* 0x000fe20000000800 */
[----:B-1----:R-:W-:-:S03]  /*3040*/  FFMA R33, R34, R33, R31 ;  /* 0x0000002122217223 */ /* 0x002fc6000000001f */
[----:B------:R-:W0:Y:S04]  /*3050*/  LDS R31, [R22] ;  /* 0x00000000161f7984 */ /* 0x000e280000000800 */
[----:B------:R-:W-:Y:S01]  /*3060*/  LDS R34, [R24+0xc] ;  /* 0x00000c0018227984 */ /* 0x000fe20000000800 */
[----:B--2---:R-:W-:-:S03]  /*3070*/  FFMA R32, R28, R27, R33 ;  /* 0x0000001b1c207223 */ /* 0x004fc60000000021 */
[----:B------:R-:W-:Y:S04]  /*3080*/  LDS R27, [R22+0x4] ;  /* 0x00000400161b7984 */ /* 0x000fe80000000800 */
[----:B------:R-:W1:Y:S01]  /*3090*/  LDS R28, [R24+0x4] ;  /* 0x00000400181c7984 */ /* 0x000e620000000800 */
[----:B---3--:R-:W-:-:S03]  /*30a0*/  FFMA R26, R25, R26, R32 ;  /* 0x0000001a191a7223 */ /* 0x008fc60000000020 */
[----:B------:R-:W-:Y:S04]  /*30b0*/  LDS R25, [R22+0x8] ;  /* 0x0000080016197984 */ /* 0x000fe80000000800 */
[----:B------:R2:W3:Y:S04]  /*30c0*/  LDS R32, [R24+0x8] ;  /* 0x0000080018207984 */ /* 0x0004e80000000800 */
[----:B------:R4:W5:Y:S01]  /*30d0*/  LDS R33, [R22+0xc] ;  /* 0x00000c0016217984 */ /* 0x0009620000000800 */
[----:B--2---:R-:W-:Y:S01]  /*30e0*/  VIADD R24, R24, 0x20 ;  /* 0x0000002018187836 */ /* 0x004fe20000000000 */
[----:B----4-:R-:W-:Y:S01]  /*30f0*/  IADD3 R22, PT, PT, R22, 0x20, RZ ;  /* 0x0000002016167810 */ /* 0x010fe20007ffe0ff */
[----:B0-----:R-:W-:-:S04]  /*3100*/  FFMA R6, R31, R6, R26 ;  /* 0x000000061f067223 */ /* 0x001fc8000000001a */
[----:B-1----:R-:W-:-:S04]  /*3110*/  FFMA R6, R27, R28, R6 ;  /* 0x0000001c1b067223 */ /* 0x002fc80000000006 */
[----:B---3--:R-:W-:-:S04]  /*3120*/  FFMA R6, R25, R32, R6 ;  /* 0x0000002019067223 */ /* 0x008fc80000000006 */
[----:B-----5:R-:W-:Y:S01]  /*3130*/  FFMA R6, R33, R34, R6 ;  /* 0x0000002221067223 */ /* 0x020fe20000000006 */
[----:B------:R-:W-:Y:S06]  /*3140*/  @P0 BRA `(.L_x_55) ;  /* 0xfffffffc00880947 */ /* 0x000fec000383ffff */
.L_x_54:
[----:B------:R-:W-:Y:S05]  /*3150*/  BSYNC.RECONVERGENT B2 ;  /* 0x0000000000027941 */ /* 0x000fea0003800200 */
.L_x_53:
[----:B0-----:R-:W-:Y:S01]  /*3160*/  IMAD R12, R21, R12, R14 ;  /* 0x0000000c150c7224 */ /* 0x001fe200078e020e */
[----:B------:R-:W-:Y:S06]  /*3170*/  @!P1 BRA `(.L_x_52) ;  /* 0x0000000400089947 */ /* 0x000fec0003800000 */
[----:B------:R-:W-:Y:S01]  /*3180*/  ISETP.GE.U32.AND P0, PT, R29, 0x3, PT ;  /* 0x000000031d00780c */ /* 0x000fe20003f06070 */
[----:B------:R-:W-:Y:S01]  /*3190*/  BSSY.RECONVERGENT B2, `(.L_x_56) ;  /* 0x000001b000027945 */ /* 0x000fe20003800200 */
[----:B------:R-:W-:-:S04]  /*31a0*/  LOP3.LUT R31, R16, 0x3, RZ, 0xc0, !PT ;  /* 0x00000003101f7812 */ /* 0x000fc800078ec0ff */
[----:B------:R-:W-:-:S07]  /*31b0*/  ISETP.NE.AND P1, PT, R31, RZ, PT ;  /* 0x000000ff1f00720c */ /* 0x000fce0003f25270 */
        /* <DEDUP_REMOVED lines=24> */
.L_x_57:
[----:B------:R-:W-:Y:S05]  /*3340*/  BSYNC.RECONVERGENT B2 ;  /* 0x0000000000027941 */ /* 0x000fea0003800200 */
.L_x_56:
        /* <DEDUP_REMOVED lines=22> */
.L_x_59:
[----:B------:R-:W-:Y:S05]  /*34b0*/  BSYNC.RECONVERGENT B2 ;  /* 0x0000000000027941 */ /* 0x000fea0003800200 */
.L_x_58:
[----:B------:R-:W-:Y:S05]  /*34c0*/  @!P0 BRA `(.L_x_52) ;  /* 0x0000000000348947 */ /* 0x000fea0003800000 */
[----:B------:R-:W0:Y:S01]  /*34d0*/  S2UR UR5, SR_CgaCtaId ;  /* 0x00000000000579c3 */ /* 0x000e220000008800 */
[----:B------:R-:W1:Y:S01]  /*34e0*/  LDCU UR7, c[0x0][0x39c] ;  /* 0x00007380ff0777ac */ /* 0x000e620008000800 */
[----:B------:R-:W-:Y:S01]  /*34f0*/  IADD3 R12, PT, PT, R12, R23, RZ ;  /* 0x000000170c0c7210 */ /* 0x000fe20007ffe0ff */
        /* <DEDUP_REMOVED lines=10> */
.L_x_52:
[----:B------:R-:W-:Y:S05]  /*35a0*/  BSYNC.RECONVERGENT B0 ;  /* 0x0000000000007941 */ /* 0x000fea0003800200 */
.L_x_51:
[----:B------:R-:W-:-:S05]  /*35b0*/  VIADD R10, R10, 0x1 ;  /* 0x000000010a0a7836 */ /* 0x000fca0000000000 */
[----:B------:R-:W-:-:S13]  /*35c0*/  ISETP.GE.AND P0, PT, R10, R11, PT ;  /* 0x0000000b0a00720c */ /* 0x000fda0003f06270 */
[----:B------:R-:W-:Y:S05]  /*35d0*/  @!P0 BRA `(.L_x_60) ;  /* 0xfffffff800048947 */ /* 0x000fea000383ffff */
.L_x_50:
[----:B------:R-:W-:Y:S05]  /*35e0*/  BSYNC.RECONVERGENT B1 ;  /* 0x0000000000017941 */ /* 0x000fea0003800200 */
.L_x_49:
[----:B------:R-:W0:Y:S08]  /*35f0*/  LDC.64 R12, c[0x0][0x3a0] ;  /* 0x0000e800ff0c7b82 */ /* 0x000e300000000a00 */
[----:B------:R-:W1:Y:S01]  /*3600*/  LDC.64 R10, c[0x0][0x3c0] ;  /* 0x0000f000ff0a7b82 */ /* 0x000e620000000a00 */
[----:B0-----:R-:W-:-:S04]  /*3610*/  IMAD R4, R4, R12, R5 ;  /* 0x0000000c04047224 */ /* 0x001fc800078e0205 */
[----:B------:R-:W-:-:S04]  /*3620*/  IMAD R5, R4, R13, R0 ;  /* 0x0000000d04057224 */ /* 0x000fc800078e0200 */
[----:B-1----:R-:W-:-:S05]  /*3630*/  IMAD.WIDE R4, R5, 0x4, R10 ;  /* 0x0000000405047825 */ /* 0x002fca00078e020a */
[----:B------:R-:W-:Y:S01]  /*3640*/  STG.E desc[UR8][R4.64], R2 ;  /* 0x0000000204007986 */ /* 0x000fe2000c101908 */
[----:B------:R-:W-:-:S03]  /*3650*/  IMAD.WIDE R10, R13, 0x4, R4 ;  /* 0x000000040d0a7825 */ /* 0x000fc600078e0204 */
[----:B------:R-:W-:Y:S04]  /*3660*/  STG.E desc[UR8][R4.64+0x4], R19 ;  /* 0x0000041304007986 */ /* 0x000fe8000c101908 */
[----:B------:R-:W-:Y:S04]  /*3670*/  STG.E desc[UR8][R10.64], R9 ;  /* 0x000000090a007986 */ /* 0x000fe8000c101908 */
[----:B------:R-:W-:Y:S01]  /*3680*/  STG.E desc[UR8][R10.64+0x4], R6 ;  /* 0x000004060a007986 */ /* 0x000fe2000c101908 */
[----:B------:R-:W-:Y:S05]  /*3690*/  EXIT ;  /* 0x000000000000794d */ /* 0x000fea0003800000 */
.L_x_61:
        /* <DEDUP_REMOVED lines=14> */
.L_x_90:


//--------------------- .text._Z11ConvForwardIfEviPKT_iiiiiiiiiiiiPS0_S2_S2_b --------------------------
	.section	.text._Z11ConvForwardIfEviPKT_iiiiiiiiiiiiPS0_S2_S2_b,"ax",@progbits
	.align	128
        .global         _Z11ConvForwardIfEviPKT_iiiiiiiiiiiiPS0_S2_S2_b
        .type           _Z11ConvForwardIfEviPKT_iiiiiiiiiiiiPS0_S2_S2_b,@function
        .size           _Z11ConvForwardIfEviPKT_iiiiiiiiiiiiPS0_S2_S2_b,(.L_x_91 - _Z11ConvForwardIfEviPKT_iiiiiiiiiiiiPS0_S2_S2_b)
        .other          _Z11ConvForwardIfEviPKT_iiiiiiiiiiiiPS0_S2_S2_b,@"STO_CUDA_ENTRY STV_DEFAULT"
_Z11ConvForwardIfEviPKT_iiiiiiiiiiiiPS0_S2_S2_b:
.text._Z11ConvForwardIfEviPKT_iiiiiiiiiiiiPS0_S2_S2_b:
[----:B------:R-:W-:Y:S01]  /*0000*/  LDC R1, c[0x0][0x37c] ;  /* 0x0000df00ff017b82 */ /* 0x000fe20000000800 */
[----:B------:R-:W0:Y:S07]  /*0010*/  S2R R0, SR_TID.X ;  /* 0x0000000000007919 */ /* 0x000e2e0000002100 */
[----:B------:R-:W0:Y:S01]  /*0020*/  S2UR UR4, SR_CTAID.X ;  /* 0x00000000000479c3 */ /* 0x000e220000002500 */
[----:B------:R-:W1:Y:S07]  /*0030*/  LDCU UR5, c[0x0][0x380] ;  /* 0x00007000ff0577ac */ /* 0x000e6e0008000800 */
[----:B------:R-:W0:Y:S02]  /*0040*/  LDC R3, c[0x0][0x360] ;  /* 0x0000d800ff037b82 */ /* 0x000e240000000800 */
[----:B0-----:R-:W-:-:S05]  /*0050*/  IMAD R0, R3, UR4, R0 ;  /* 0x0000000403007c24 */ /* 0x001fca000f8e0200 */
[----:B-1----:R-:W-:-:S13]  /*0060*/  ISETP.GE.AND P0, PT, R0, UR5, PT ;  /* 0x0000000500007c0c */ /* 0x002fda000bf06270 */
[----:B------:R-:W-:Y:S05]  /*0070*/  @P0 EXIT ;  /* 0x000000000000094d */ /* 0x000fea0003800000 */
[----:B------:R-:W0:Y:S01]  /*0080*/  LDCU.U8 UR6, c[0x0][0x3d8] ;  /* 0x00007b00ff0677ac */ /* 0x000e220008000000 */
[----:B------:R-:W1:Y:S01]  /*0090*/  LDCU.64 UR4, c[0x0][0x3a8] ;  /* 0x00007500ff0477ac */ /* 0x000e620008000a00 */
[----:B------:R-:W2:Y:S01]  /*00a0*/  LDCU UR7, c[0x0][0x370] ;  /* 0x00006e00ff0777ac */ /* 0x000ea20008000800 */
[----:B------:R-:W3:Y:S01]  /*00b0*/  LDCU.64 UR8, c[0x0][0x358] ;  /* 0x00006b00ff0877ac */ /* 0x000ee20008000a00 */
[----:B0-----:R-:W-:Y:S02]  /*00c0*/  UPRMT UR6, UR6, 0x8880, URZ ;  /* 0x0000888006067896 */ /* 0x001fe400080000ff */
[----:B-1----:R-:W-:-:S05]  /*00d0*/  UIMAD UR4, UR5, UR4, URZ ;  /* 0x00000004050472a4 */ /* 0x002fca000f8e02ff */
[----:B------:R-:W-:Y:S01]  /*00e0*/  UMOV UR5, UR6 ;  /* 0x0000000600057c82 */ /* 0x000fe20008000000 */
[----:B--2---:R-:W-:Y:S01]  /*00f0*/  IMAD R3, R3, UR7, RZ ;  /* 0x0000000703037c24 */ /* 0x004fe2000f8e02ff */
[----:B------:R-:W-:-:S09]  /*0100*/  UISETP.NE.AND UP0, UPT, UR5, URZ, UPT ;  /* 0x000000ff0500728c */ /* 0x000fd2000bf05270 */
[----:B---3--:R-:W-:Y:S05]  /*0110*/  BRA.U !UP0, `(.L_x_62) ;  /* 0x0000001508087547 */ /* 0x008fea000b800000 */
.L_x_75:
[----:B0-----:R-:W0:Y:S01]  /*0120*/  LDC R5, c[0x0][0x3a4] ;  /* 0x0000e900ff057b82 */ /* 0x001e220000000800 */
[----:B------:R-:W-:Y:S01]  /*0130*/  IABS R10, R0 ;  /* 0x00000000000a7213 */ /* 0x000fe20000000000 */
[----:B------:R-:W1:Y:S01]  /*0140*/  LDCU.64 UR10, c[0x0][0x3b8] ;  /* 0x00007700ff0a77ac */ /* 0x000e620008000a00 */
[----:B------:R-:W-:Y:S01]  /*0150*/  BSSY.RECONVERGENT B1, `(.L_x_63) ;  /* 0x0000132000017945 */ /* 0x000fe20003800200 */
[----:B------:R-:W2:Y:S04]  /*0160*/  LDCU.64 UR6, c[0x0][0x398] ;  /* 0x00007300ff0677ac */ /* 0x000ea80008000a00 */
[----:B------:R-:W3:Y:S08]  /*0170*/  LDC R2, c[0x0][0x3a0] ;  /* 0x0000e800ff027b82 */ /* 0x000ef00000000800 */
[----:B------:R-:W4:Y:S01]  /*0180*/  LDC.64 R14, c[0x0][0x3b8] ;  /* 0x0000ee00ff0e7b82 */ /* 0x000f220000000a00 */
[----:B0-----:R-:W-:-:S04]  /*0190*/  IABS R11, R5 ;  /* 0x00000005000b7213 */ /* 0x001fc80000000000 */
[----:B------:R-:W0:Y:S08]  /*01a0*/  I2F.RP R4, R11 ;  /* 0x0000000b00047306 */ /* 0x000e300000209400 */
[----:B0-----:R-:W0:Y:S02]  /*01b0*/  MUFU.RCP R4, R4 ;  /* 0x0000000400047308 */ /* 0x001e240000001000 */
[----:B0-----:R-:W-:-:S06]  /*01c0*/  VIADD R6, R4, 0xffffffe ;  /* 0x0ffffffe04067836 */ /* 0x001fcc0000000000 */
[----:B------:R0:W5:Y:S02]  /*01d0*/  F2I.FTZ.U32.TRUNC.NTZ R7, R6 ;  /* 0x0000000600077305 */ /* 0x000164000021f000 */
[----:B0-----:R-:W-:Y:S02]  /*01e0*/  IMAD.MOV.U32 R6, RZ, RZ, RZ ;  /* 0x000000ffff067224 */ /* 0x001fe400078e00ff */
[----:B-----5:R-:W-:-:S04]  /*01f0*/  IMAD.MOV R8, RZ, RZ, -R7 ;  /* 0x000000ffff087224 */ /* 0x020fc800078e0a07 */
[----:B------:R-:W-:Y:S01]  /*0200*/  IMAD R9, R8, R11, RZ ;  /* 0x0000000b08097224 */ /* 0x000fe200078e02ff */
[----:B---3--:R-:W-:-:S03]  /*0210*/  IABS R8, R2 ;  /* 0x0000000200087213 */ /* 0x008fc60000000000 */
[----:B------:R-:W-:Y:S02]  /*0220*/  IMAD.HI.U32 R7, R7, R9, R6 ;  /* 0x0000000907077227 */ /* 0x000fe400078e0006 */
[----:B------:R-:W0:Y:S01]  /*0230*/  I2F.RP R9, R8 ;  /* 0x0000000800097306 */ /* 0x000e220000209400 */
[----:B------:R-:W3:Y:S03]  /*0240*/  LDC R6, c[0x0][0x394] ;  /* 0x0000e500ff067b82 */ /* 0x000ee60000000800 */
[----:B------:R-:W-:-:S04]  /*0250*/  IMAD.HI.U32 R7, R7, R10, RZ ;  /* 0x0000000a07077227 */ /* 0x000fc800078e00ff */
[----:B------:R-:W-:-:S04]  /*0260*/  IMAD.MOV R4, RZ, RZ, -R7 ;  /* 0x000000ffff047224 */ /* 0x000fc800078e0a07 */
[C---:B------:R-:W-:Y:S01]  /*0270*/  IMAD R4, R11.reuse, R4, R10 ;  /* 0x000000040b047224 */ /* 0x040fe200078e020a */
[----:B0-----:R-:W0:Y:S04]  /*0280*/  MUFU.RCP R9, R9 ;  /* 0x0000000900097308 */ /* 0x001e280000001000 */
[----:B------:R-:W-:-:S13]  /*0290*/  ISETP.GT.U32.AND P1, PT, R11, R4, PT ;  /* 0x000000040b00720c */ /* 0x000fda0003f24070 */
[----:B------:R-:W-:Y:S02]  /*02a0*/  @!P1 IMAD.IADD R4, R4, 0x1, -R11 ;  /* 0x0000000104049824 */ /* 0x000fe400078e0a0b */
[----:B0-----:R-:W-:Y:S02]  /*02b0*/  VIADD R10, R9, 0xffffffe ;  /* 0x0ffffffe090a7836 */ /* 0x001fe40000000000 */
[----:B------:R-:W-:Y:S01]  /*02c0*/  @!P1 VIADD R7, R7, 0x1 ;  /* 0x0000000107079836 */ /* 0x000fe20000000000 */
[----:B------:R-:W-:Y:S02]  /*02d0*/  ISETP.GE.U32.AND P0, PT, R4, R11, PT ;  /* 0x0000000b0400720c */ /* 0x000fe40003f06070 */
[----:B------:R-:W-:Y:S01]  /*02e0*/  LOP3.LUT R4, R0, R5, RZ, 0x3c, !PT ;  /* 0x0000000500047212 */ /* 0x000fe200078e3cff */
[----:B------:R0:W5:Y:S01]  /*02f0*/  F2I.FTZ.U32.TRUNC.NTZ R11, R10 ;  /* 0x0000000a000b7305 */ /* 0x000162000021f000 */
[----:B------:R-:W-:Y:S02]  /*0300*/  ISETP.NE.AND P1, PT, R5, RZ, PT ;  /* 0x000000ff0500720c */ /* 0x000fe40003f25270 */
[----:B------:R-:W-:-:S02]  /*0310*/  ISETP.GE.AND P2, PT, R4, RZ, PT ;  /* 0x000000ff0400720c */ /* 0x000fc40003f46270 */
[----:B---3--:R-:W-:Y:S01]  /*0320*/  IABS R4, R6 ;  /* 0x0000000600047213 */ /* 0x008fe20000000000 */
[----:B0-----:R-:W-:-:S04]  /*0330*/  IMAD.MOV.U32 R10, RZ, RZ, RZ ;  /* 0x000000ffff0a7224 */ /* 0x001fc800078e00ff */
[----:B------:R-:W-:Y:S02]  /*0340*/  @P0 VIADD R7, R7, 0x1 ;  /* 0x0000000107070836 */ /* 0x000fe40000000000 */
[----:B-----5:R-:W-:-:S04]  /*0350*/  IMAD.MOV R9, RZ, RZ, -R11 ;  /* 0x000000ffff097224 */ /* 0x020fc800078e0a0b */
[----:B------:R-:W-:Y:S01]  /*0360*/  @!P2 IMAD.MOV R7, RZ, RZ, -R7 ;  /* 0x000000ffff07a224 */ /* 0x000fe200078e0a07 */
[----:B------:R-:W-:Y:S01]  /*0370*/  @!P1 LOP3.LUT R7, RZ, R5, RZ, 0x33, !PT ;  /* 0x00000005ff079212 */ /* 0x000fe200078e33ff */
[----:B------:R-:W-:-:S03]  /*0380*/  IMAD R9, R9, R8, RZ ;  /* 0x0000000809097224 */ /* 0x000fc600078e02ff */
[----:B------:R-:W-:Y:S01]  /*0390*/  IABS R12, R7 ;  /* 0x00000007000c7213 */ /* 0x000fe20000000000 */
[----:B------:R-:W-:Y:S02]  /*03a0*/  IMAD.HI.U32 R10, R11, R9, R10 ;  /* 0x000000090b0a7227 */ /* 0x000fe400078e000a */
[----:B------:R-:W0:Y:S02]  /*03b0*/  I2F.RP R11, R4 ;  /* 0x00000004000b7306 */ /* 0x000e240000209400 */
[----:B------:R-:W-:Y:S02]  /*03c0*/  IMAD.MOV.U32 R9, RZ, RZ, R12 ;  /* 0x000000ffff097224 */ /* 0x000fe400078e000c */
[----:B------:R-:W4:Y:S02]  /*03d0*/  LDC.64 R12, c[0x0][0x3b0] ;  /* 0x0000ec00ff0c7b82 */ /* 0x000f240000000a00 */
        /* <DEDUP_REMOVED lines=9> */
[----:B------:R-:W0:Y:S01]  /*0470*/  F2I.FTZ.U32.TRUNC.NTZ R9, R10 ;  /* 0x0000000a00097305 */ /* 0x000e22000021f000 */
[----:B------:R-:W-:Y:S02]  /*0480*/  LOP3.LUT R8, R7, R2, RZ, 0x3c, !PT ;  /* 0x0000000207087212 */ /* 0x000fe400078e3cff */
[----:B------:R-:W-:-:S02]  /*0490*/  ISETP.NE.AND P1, PT, R2, RZ, PT ;  /* 0x000000ff0200720c */ /* 0x000fc40003f25270 */
[----:B------:R-:W-:Y:S01]  /*04a0*/  ISETP.GE.AND P2, PT, R8, RZ, PT ;  /* 0x000000ff0800720c */ /* 0x000fe20003f46270 */
[----:B------:R-:W-:-:S05]  /*04b0*/  IMAD.MOV.U32 R8, RZ, RZ, RZ ;  /* 0x000000ffff087224 */ /* 0x000fca00078e00ff */
[----:B------:R-:W-:Y:S02]  /*04c0*/  @P0 VIADD R16, R16, 0x1 ;  /* 0x0000000110100836 */ /* 0x000fe40000000000 */
[----:B0-----:R-:W-:-:S05]  /*04d0*/  IMAD.MOV R11, RZ, RZ, -R9 ;  /* 0x000000ffff0b7224 */ /* 0x001fca00078e0a09 */
[----:B------:R-:W-:Y:S01]  /*04e0*/  @!P2 IMAD.MOV R16, RZ, RZ, -R16 ;  /* 0x000000ffff10a224 */ /* 0x000fe200078e0a10 */
[----:B------:R-:W-:Y:S01]  /*04f0*/  @!P1 LOP3.LUT R16, RZ, R2, RZ, 0x33, !PT ;  /* 0x00000002ff109212 */ /* 0x000fe200078e33ff */
[----:B------:R-:W-:-:S03]  /*0500*/  IMAD R11, R11, R4, RZ ;  /* 0x000000040b0b7224 */ /* 0x000fc600078e02ff */
[----:B------:R-:W-:Y:S01]  /*0510*/  IABS R17, R16 ;  /* 0x0000001000117213 */ /* 0x000fe20000000000 */
[----:B------:R-:W-:Y:S01]  /*0520*/  IMAD.HI.U32 R8, R9, R11, R8 ;  /* 0x0000000b09087227 */ /* 0x000fe200078e0008 */
[----:B------:R-:W-:Y:S01]  /*0530*/  ISETP.GE.AND P1, PT, R16, RZ, PT ;  /* 0x000000ff1000720c */ /* 0x000fe20003f26270 */
[----:B------:R-:W1:Y:S02]  /*0540*/  LDC.64 R10, c[0x0][0x398] ;  /* 0x0000e600ff0a7b82 */ /* 0x000e640000000a00 */
[----:B------:R-:W-:Y:S02]  /*0550*/  IMAD.MOV R18, RZ, RZ, -R16 ;  /* 0x000000ffff127224 */ /* 0x000fe400078e0a10 */
[----:B------:R-:W-:-:S04]  /*0560*/  IMAD.HI.U32 R8, R8, R17, RZ ;  /* 0x0000001108087227 */ /* 0x000fc800078e00ff */
[----:B------:R-:W-:Y:S02]  /*0570*/  IMAD.MOV R8, RZ, RZ, -R8 ;  /* 0x000000ffff087224 */ /* 0x000fe400078e0a08 */
[----:B------:R-:W-:Y:S02]  /*0580*/  IMAD R19, R2, R18, R7 ;  /* 0x0000001202137224 */ /* 0x000fe400078e0207 */
[C---:B------:R-:W-:Y:S02]  /*0590*/  IMAD R17, R4.reuse, R8, R17 ;  /* 0x0000000804117224 */ /* 0x040fe400078e0211 */
[----:B------:R-:W0:Y:S01]  /*05a0*/  LDC.64 R8, c[0x0][0x3a8] ;  /* 0x0000ea00ff087b82 */ /* 0x000e220000000a00 */
[----:B------:R-:W-:Y:S02]  /*05b0*/  IMAD.MOV R2, RZ, RZ, -R7 ;  /* 0x000000ffff027224 */ /* 0x000fe400078e0a07 */
[----:B------:R-:W-:Y:S01]  /*05c0*/  ISETP.GT.U32.AND P0, PT, R4, R17, PT ;  /* 0x000000110400720c */ /* 0x000fe20003f04070 */
[----:B----4-:R-:W-:-:S02]  /*05d0*/  IMAD R7, R19, R12, -R14 ;  /* 0x0000000c13077224 */ /* 0x010fc400078e0a0e */
[----:B------:R-:W-:Y:S02]  /*05e0*/  IMAD R2, R5, R2, R0 ;  /* 0x0000000205027224 */ /* 0x000fe400078e0200 */
[----:B------:R-:W-:Y:S01]  /*05f0*/  IMAD.MOV.U32 R18, RZ, RZ, RZ ;  /* 0x000000ffff127224 */ /* 0x000fe200078e00ff */
[----:B------:R-:W-:Y:S01]  /*0600*/  VIMNMX R14, PT, PT, RZ, R7, !PT ;  /* 0x00000007ff0e7248 */ /* 0x000fe20007fe0100 */
[----:B-1----:R-:W-:-:S06]  /*0610*/  VIADD R12, R10, UR10 ;  /* 0x0000000a0a0c7c36 */ /* 0x002fcc0008000000 */
[----:B------:R-:W-:-:S05]  /*0620*/  @!P0 IMAD.IADD R17, R17, 0x1, -R4 ;  /* 0x0000000111118824 */ /* 0x000fca00078e0a04 */
[----:B------:R-:W-:Y:S02]  /*0630*/  ISETP.GT.U32.AND P0, PT, R4, R17, PT ;  /* 0x000000110400720c */ /* 0x000fe40003f04070 */
[----:B0-----:R-:W-:Y:S01]  /*0640*/  VIADDMNMX R5, R7, R8, R12, PT ;  /* 0x0000000807057246 */ /* 0x001fe2000380010c */
[----:B------:R-:W-:-:S03]  /*0650*/  IMAD R12, R2, R13, -R15 ;  /* 0x0000000d020c7224 */ /* 0x000fc600078e0a0f */
[----:B--2---:R-:W-:Y:S02]  /*0660*/  VIMNMX R5, PT, PT, R5, UR6, PT ;  /* 0x0000000605057c48 */ /* 0x004fe4000bfe0100 */
[----:B------:R-:W-:Y:S02]  /*0670*/  VIMNMX R7, PT, PT, RZ, R12, !PT ;  /* 0x0000000cff077248 */ /* 0x000fe40007fe0100 */
[----:B------:R-:W-:-:S03]  /*0680*/  ISETP.GE.AND P2, PT, R14, R5, PT ;  /* 0x000000050e00720c */ /* 0x000fc60003f46270 */
[----:B------:R-:W-:Y:S01]  /*0690*/  @!P0 IMAD.IADD R17, R17, 0x1, -R4 ;  /* 0x0000000111118824 */ /* 0x000fe200078e0a04 */
[----:B------:R-:W-:Y:S01]  /*06a0*/  ISETP.NE.AND P0, PT, R6, RZ, PT ;  /* 0x000000ff0600720c */ /* 0x000fe20003f05270 */
[----:B------:R-:W-:Y:S02]  /*06b0*/  VIADD R4, R11, UR11 ;  /* 0x0000000b0b047c36 */ /* 0x000fe40008000000 */
[----:B------:R-:W-:-:S03]  /*06c0*/  IMAD.MOV.U32 R2, RZ, RZ, R17 ;  /* 0x000000ffff027224 */ /* 0x000fc600078e0011 */
[----:B------:R-:W-:Y:S01]  /*06d0*/  VIADDMNMX R4, R12, R9, R4, PT ;  /* 0x000000090c047246 */ /* 0x000fe20003800104 */
[----:B------:R-:W-:-:S03]  /*06e0*/  @!P1 IMAD.MOV R2, RZ, RZ, -R2 ;  /* 0x000000ffff029224 */ /* 0x000fc600078e0a02 */
[----:B------:R-:W-:-:S03]  /*06f0*/  VIMNMX R4, PT, PT, R4, UR7, PT ;  /* 0x0000000704047c48 */ /* 0x000fc6000bfe0100 */
[----:B------:R-:W-:Y:S01]  /*0700*/  @!P0 LOP3.LUT R2, RZ, R6, RZ, 0x33, !PT ;  /* 0x00000006ff028212 */ /* 0x000fe200078e33ff */
[----:B------:R-:W-:Y:S06]  /*0710*/  @P2 BRA `(.L_x_64) ;  /* 0x0000000c00542947 */ /* 0x000fec0003800000 */
[----:B------:R-:W-:Y:S01]  /*0720*/  IMAD R11, R10, R11, RZ ;  /* 0x0000000b0a0b7224 */ /* 0x000fe200078e02ff */
[----:B------:R-:W-:Y:S01]  /*0730*/  ISETP.GE.AND P0, PT, R5, R8, PT ;  /* 0x000000080500720c */ /* 0x000fe20003f06270 */
[----:B------:R-:W-:Y:S01]  /*0740*/  IMAD.IADD R6, R8, 0x1, -R5 ;  /* 0x0000000108067824 */ /* 0x000fe200078e0a05 */
[----:B------:R-:W-:Y:S01]  /*0750*/  ISETP.GE.AND P1, PT, R4, R9, PT ;  /* 0x000000090400720c */ /* 0x000fe20003f26270 */
[----:B------:R-:W-:Y:S02]  /*0760*/  IMAD R8, R11, R16, RZ ;  /* 0x000000100b087224 */ /* 0x000fe400078e02ff */
[----:B------:R-:W-:Y:S01]  /*0770*/  IMAD.IADD R11, R9, 0x1, -R4 ;  /* 0x00000001090b7824 */ /* 0x000fe200078e0a04 */
[----:B------:R-:W-:Y:S01]  /*0780*/  SEL R23, R6, RZ, !P0 ;  /* 0x000000ff06177207 */ /* 0x000fe20004000000 */
[----:B------:R-:W-:Y:S01]  /*0790*/  IMAD.IADD R12, R4, 0x1, -R7 ;  /* 0x00000001040c7824 */ /* 0x000fe200078e0a07 */
[----:B------:R-:W-:Y:S01]  /*07a0*/  SHF.R.S32.HI R22, RZ, 0x1f, R8 ;  /* 0x0000001fff167819 */ /* 0x000fe20000011408 */
[----:B------:R-:W-:Y:S01]  /*07b0*/  IMAD R9, R2, UR4, RZ ;  /* 0x0000000402097c24 */ /* 0x000fe2000f8e02ff */
[----:B------:R-:W-:Y:S01]  /*07c0*/  SEL R20, R11, RZ, !P1 ;  /* 0x000000ff0b147207 */ /* 0x000fe20004800000 */
[----:B------:R-:W-:Y:S01]  /*07d0*/  IMAD.MOV.U32 R10, RZ, RZ, R14 ;  /* 0x000000ffff0a7224 */ /* 0x000fe200078e000e */
[----:B------:R-:W-:Y:S01]  /*07e0*/  LOP3.LUT R11, R12, 0xfffffff8, RZ, 0xc0, !PT ;  /* 0xfffffff80c0b7812 */ /* 0x000fe200078ec0ff */
[----:B------:R-:W-:Y:S01]  /*07f0*/  IMAD.MOV.U32 R18, RZ, RZ, RZ ;  /* 0x000000ffff127224 */ /* 0x000fe200078e00ff */
[----:B------:R-:W-:Y:S01]  /*0800*/  SHF.R.S32.HI R21, RZ, 0x1f, R9 ;  /* 0x0000001fff157819 */ /* 0x000fe20000011409 */
[----:B------:R-:W-:-:S02]  /*0810*/  IMAD.IADD R23, R23, 0x1, -R10 ;  /* 0x0000000117177824 */ /* 0x000fc400078e0a0a */
[----:B------:R-:W-:-:S07]  /*0820*/  IMAD.IADD R20, R20, 0x1, -R7 ;  /* 0x0000000114147824 */ /* 0x000fce00078e0a07 */
.L_x_74:
[----:B------:R-:W-:Y:S01]  /*0830*/  ISETP.GE.AND P0, PT, R7, R4, PT ;  /* 0x000000040700720c */ /* 0x000fe20003f06270 */
[----:B------:R-:W-:-:S12]  /*0840*/  BSSY.RECONVERGENT B0, `(.L_x_65) ;  /* 0x00000bf000007945 */ /* 0x000fd80003800200 */
[----:B------:R-:W-:Y:S05]  /*0850*/  @P0 BRA `(.L_x_66) ;  /* 0x0000000800f40947 */ /* 0x000fea0003800000 */
[----:B------:R-:W0:Y:S01]  /*0860*/  LDCU UR5, c[0x0][0x3ac] ;  /* 0x00007580ff0577ac */ /* 0x000e220008000800 */
[----:B------:R-:W-:Y:S01]  /*0870*/  IMAD.IADD R6, R7, 0x1, -R4 ;  /* 0x0000000107067824 */ /* 0x000fe200078e0a04 */
[----:B------:R-:W-:Y:S01]  /*0880*/  BSSY.RECONVERGENT B2, `(.L_x_67) ;  /* 0x0000054000027945 */ /* 0x000fe20003800200 */
[----:B------:R-:W-:Y:S02]  /*0890*/  IMAD.IADD R13, R23, 0x1, R10 ;  /* 0x00000001170d7824 */ /* 0x000fe400078e020a */
[----:B------:R-:W-:Y:S01]  /*08a0*/  IMAD.MOV.U32 R25, RZ, RZ, R7 ;  /* 0x000000ffff197224 */ /* 0x000fe200078e0007 */
[----:B------:R-:W-:Y:S01]  /*08b0*/  ISETP.GT.U32.AND P0, PT, R6, -0x8, PT ;  /* 0xfffffff80600780c */ /* 0x000fe20003f04070 */
[----:B0-----:R-:W-:-:S12]  /*08c0*/  IMAD R24, R13, UR5, R20 ;  /* 0x000000050d187c24 */ /* 0x001fd8000f8e0214 */
[----:B------:R-:W-:Y:S05]  /*08d0*/  @P0 BRA `(.L_x_68) ;  /* 0x0000000400380947 */ /* 0x000fea0003800000 */
[----:B------:R-:W-:Y:S02]  /*08e0*/  IMAD.MOV.U32 R26, RZ, RZ, RZ ;  /* 0x000000ffff1a7224 */ /* 0x000fe400078e00ff */
[----:B------:R-:W-:-:S07]  /*08f0*/  IMAD.MOV.U32 R25, RZ, RZ, R7 ;  /* 0x000000ffff197224 */ /* 0x000fce00078e0007 */
.L_x_69:
[----:B------:R-:W0:Y:S01]  /*0900*/  LDCU UR5, c[0x0][0x39c] ;  /* 0x00007380ff0577ac */ /* 0x000e220008000800 */
[--C-:B------:R-:W-:Y:S01]  /*0910*/  IMAD.IADD R6, R24, 0x1, R25.reuse ;  /* 0x0000000118067824 */ /* 0x100fe200078e0219 */
[----:B------:R-:W1:Y:S04]  /*0920*/  LDCU.64 UR10, c[0x0][0x3c8] ;  /* 0x00007900ff0a77ac */ /* 0x000e680008000a00 */
[----:B------:R-:W-:Y:S01]  /*0930*/  IADD3 R15, P1, PT, R9, R6, RZ ;  /* 0x00000006090f7210 */ /* 0x000fe20007f3e0ff */
[----:B------:R-:W2:Y:S03]  /*0940*/  LDCU.64 UR6, c[0x0][0x388] ;  /* 0x00007100ff0677ac */ /* 0x000ea60008000a00 */
[----:B------:R-:W-:Y:S01]  /*0950*/  LEA.HI.X.SX32 R16, R6, R21, 0x1, P1 ;  /* 0x0000001506107211 */ /* 0x000fe200008f0eff */
[----:B0-----:R-:W-:Y:S01]  /*0960*/  IMAD R13, R10, UR5, R25 ;  /* 0x000000050a0d7c24 */ /* 0x001fe2000f8e0219 */
[----:B-1----:R-:W-:-:S04]  /*0970*/  LEA R14, P1, R15, UR10, 0x2 ;  /* 0x0000000a0f0e7c11 */ /* 0x002fc8000f8210ff */
[----:B------:R-:W-:Y:S02]  /*0980*/  IADD3 R17, P0, PT, R8, R13, RZ ;  /* 0x0000000d08117210 */ /* 0x000fe40007f1e0ff */
[----:B------:R-:W-:Y:S02]  /*0990*/  LEA.HI.X R15, R15, UR11, R16, 0x2, P1 ;  /* 0x0000000b0f0f7c11 */ /* 0x000fe400088f1410 */
[----:B------:R-:W-:Y:S02]  /*09a0*/  LEA.HI.X.SX32 R28, R13, R22, 0x1, P0 ;  /* 0x000000160d1c7211 */ /* 0x000fe400000f0eff */
[C---:B--2---:R-:W-:Y:S01]  /*09b0*/  LEA R12, P0, R17.reuse, UR6, 0x2 ;  /* 0x00000006110c7c11 */ /* 0x044fe2000f8010ff */
[----:B------:R-:W2:Y:S03]  /*09c0*/  LDG.E R14, desc[UR8][R14.64] ;  /* 0x000000080e0e7981 */ /* 0x000ea6000c1e1900 */
[----:B------:R-:W-:-:S05]  /*09d0*/  LEA.HI.X R13, R17, UR7, R28, 0x2, P0 ;  /* 0x00000007110d7c11 */ /* 0x000fca00080f141c */
[----:B------:R-:W2:Y:S01]  /*09e0*/  LDG.E R27, desc[UR8][R12.64] ;  /* 0x000000080c1b7981 */ /* 0x000ea2000c1e1900 */
[C---:B------:R-:W-:Y:S02]  /*09f0*/  VIADD R16, R6.reuse, 0x1 ;  /* 0x0000000106107836 */ /* 0x040fe40000000000 */
[----:B------:R-:W-:-:S03]  /*0a00*/  VIADD R28, R6, 0x2 ;  /* 0x00000002061c7836 */ /* 0x000fc60000000000 */
[----:B------:R-:W-:-:S04]  /*0a10*/  IADD3 R19, P0, PT, R9, R16, RZ ;  /* 0x0000001009137210 */ /* 0x000fc80007f1e0ff */
[----:B------:R-:W-:Y:S02]  /*0a20*/  LEA.HI.X.SX32 R16, R16, R21, 0x1, P0 ;  /* 0x0000001510107211 */ /* 0x000fe400000f0eff */
[----:B------:R-:W-:-:S04]  /*0a30*/  IADD3 R17, P1, PT, R9, R28, RZ ;  /* 0x0000001c09117210 */ /* 0x000fc80007f3e0ff */
[----:B------:R-:W-:Y:S01]  /*0a40*/  LEA.HI.X.SX32 R28, R28, R21, 0x1, P1 ;  /* 0x000000151c1c7211 */ /* 0x000fe200008f0eff */
[----:B--2---:R-:W-:Y:S01]  /*0a50*/  FFMA R27, R27, R14, R18 ;  /* 0x0000000e1b1b7223 */ /* 0x004fe20000000012 */
[C---:B------:R-:W-:Y:S01]  /*0a60*/  LEA R18, P0, R19.reuse, UR10, 0x2 ;  /* 0x0000000a13127c11 */ /* 0x040fe2000f8010ff */
[----:B------:R-:W2:Y:S03]  /*0a70*/  LDG.E R14, desc[UR8][R12.64+0x4] ;  /* 0x000004080c0e7981 */ /* 0x000ea6000c1e1900 */
[----:B------:R-:W-:Y:S02]  /*0a80*/  LEA.HI.X R19, R19, UR11, R16, 0x2, P0 ;  /* 0x0000000b13137c11 */ /* 0x000fe400080f1410 */
[----:B------:R-:W-:-:S03]  /*0a90*/  LEA R16, P0, R17, UR10, 0x2 ;  /* 0x0000000a11107c11 */ /* 0x000fc6000f8010ff */
[----:B------:R-:W2:Y:S01]  /*0aa0*/  LDG.E R18, desc[UR8][R18.64] ;  /* 0x0000000812127981 */ /* 0x000ea2000c1e1900 */
[----:B------:R-:W-:-:S03]  /*0ab0*/  LEA.HI.X R17, R17, UR11, R28, 0x2, P0 ;  /* 0x0000000b11117c11 */ /* 0x000fc600080f141c */
[----:B------:R-:W3:Y:S04]  /*0ac0*/  LDG.E R28, desc[UR8][R12.64+0x8] ;  /* 0x000008080c1c7981 */ /* 0x000ee8000c1e1900 */
[----:B------:R-:W3:Y:S01]  /*0ad0*/  LDG.E R16, desc[UR8][R16.64] ;  /* 0x0000000810107981 */ /* 0x000ee2000c1e1900 */
[----:B--2---:R-:W-:Y:S01]  /*0ae0*/  FFMA R27, R14, R18, R27 ;  /* 0x000000120e1b7223 */ /* 0x004fe2000000001b */
[----:B------:R-:W-:-:S05]  /*0af0*/  VIADD R14, R6, 0x3 ;  /* 0x00000003060e7836 */ /* 0x000fca0000000000 */
[----:B------:R-:W-:Y:S01]  /*0b00*/  IADD3 R15, P0, PT, R9, R14, RZ ;  /* 0x0000000e090f7210 */ /* 0x000fe20007f1e0ff */
[----:B---3--:R-:W-:Y:S01]  /*0b10*/  FFMA R27, R28, R16, R27 ;  /* 0x000000101c1b7223 */ /* 0x008fe2000000001b */
[----:B------:R-:W-:Y:S02]  /*0b20*/  VIADD R28, R6, 0x4 ;  /* 0x00000004061c7836 */ /* 0x000fe40000000000 */
[----:B------:R-:W-:Y:S02]  /*0b30*/  LEA.HI.X.SX32 R29, R14, R21, 0x1, P0 ;  /* 0x000000150e1d7211 */ /* 0x000fe400000f0eff */
[----:B------:R-:W-:Y:S02]  /*0b40*/  LEA R14, P0, R15, UR10, 0x2 ;  /* 0x0000000a0f0e7c11 */ /* 0x000fe4000f8010ff */
[----:B------:R-:W-:Y:S02]  /*0b50*/  IADD3 R18, P1, PT, R9, R28, RZ ;  /* 0x0000001c09127210 */ /* 0x000fe40007f3e0ff */
[----:B------:R-:W-:-:S02]  /*0b60*/  LEA.HI.X R15, R15, UR11, R29, 0x2, P0 ;  /* 0x0000000b0f0f7c11 */ /* 0x000fc400080f141d */
[----:B------:R-:W-:Y:S02]  /*0b70*/  LEA.HI.X.SX32 R17, R28, R21, 0x1, P1 ;  /* 0x000000151c117211 */ /* 0x000fe400008f0eff */
[C---:B------:R-:W-:Y:S01]  /*0b80*/  LEA R16, P0, R18.reuse, UR10, 0x2 ;  /* 0x0000000a12107c11 */ /* 0x040fe2000f8010ff */
[----:B------:R-:W2:Y:S03]  /*0b90*/  LDG.E R14, desc[UR8][R14.64] ;  /* 0x000000080e0e7981 */ /* 0x000ea6000c1e1900 */
[----:B------:R-:W-:Y:S01]  /*0ba0*/  LEA.HI.X R17, R18, UR11, R17, 0x2, P0 ;  /* 0x0000000b12117c11 */ /* 0x000fe200080f1411 */
[----:B------:R-:W3:Y:S04]  /*0bb0*/  LDG.E R28, desc[UR8][R12.64+0x10] ;  /* 0x000010080c1c7981 */ /* 0x000ee8000c1e1900 */
[----:B------:R-:W2:Y:S04]  /*0bc0*/  LDG.E R18, desc[UR8][R12.64+0xc] ;  /* 0x00000c080c127981 */ /* 0x000ea8000c1e1900 */
[----:B------:R-:W3:Y:S01]  /*0bd0*/  LDG.E R16, desc[UR8][R16.64] ;  /* 0x0000000810107981 */ /* 0x000ee2000c1e1900 */
[----:B--2---:R-:W-:Y:S01]  /*0be0*/  FFMA R27, R18, R14, R27 ;  /* 0x0000000e121b7223 */ /* 0x004fe2000000001b */
[----:B------:R-:W-:-:S03]  /*0bf0*/  VIADD R18, R6, 0x5 ;  /* 0x0000000506127836 */ /* 0x000fc60000000000 */
[----:B---3--:R-:W-:Y:S01]  /*0c00*/  FFMA R27, R28, R16, R27 ;  /* 0x000000101c1b7223 */ /* 0x008fe2000000001b */
[----:B------:R-:W-:Y:S01]  /*0c10*/  VIADD R28, R6, 0x6 ;  /* 0x00000006061c7836 */ /* 0x000fe20000000000 */
[----:B------:R-:W-:-:S04]  /*0c20*/  IADD3 R19, P0, PT, R9, R18, RZ ;  /* 0x0000001209137210 */ /* 0x000fc80007f1e0ff */
[-C--:B------:R-:W-:Y:S02]  /*0c30*/  LEA.HI.X.SX32 R29, R18, R21.reuse, 0x1, P0 ;  /* 0x00000015121d7211 */ /* 0x080fe400000f0eff */
[----:B------:R-:W-:Y:S02]  /*0c40*/  LEA R18, P0, R19, UR10, 0x2 ;  /* 0x0000000a13127c11 */ /* 0x000fe4000f8010ff */
[----:B------:R-:W-:Y:S02]  /*0c50*/  IADD3 R15, P1, PT, R9, R28, RZ ;  /* 0x0000001c090f7210 */ /* 0x000fe40007f3e0ff */
[----:B------:R-:W-:Y:S01]  /*0c60*/  LEA.HI.X R19, R19, UR11, R29, 0x2, P0 ;  /* 0x0000000b13137c11 */ /* 0x000fe200080f141d */
[----:B------:R-:W-:Y:S01]  /*0c70*/  VIADD R16, R6, 0x7 ;  /* 0x0000000706107836 */ /* 0x000fe20000000000 */
[----:B------:R-:W-:Y:S01]  /*0c80*/  LEA.HI.X.SX32 R28, R28, R21, 0x1, P1 ;  /* 0x000000151c1c7211 */ /* 0x000fe200008f0eff */
[----:B------:R-:W2:Y:S01]  /*0c90*/  LDG.E R29, desc[UR8][R12.64+0x18] ;  /* 0x000018080c1d7981 */ /* 0x000ea2000c1e1900 */
[----:B------:R-:W-:-:S03]  /*0ca0*/  LEA R14, P0, R15, UR10, 0x2 ;  /* 0x0000000a0f0e7c11 */ /* 0x000fc6000f8010ff */
[----:B------:R-:W3:Y:S01]  /*0cb0*/  LDG.E R18, desc[UR8][R18.64] ;  /* 0x0000000812127981 */ /* 0x000ee2000c1e1900 */
[----:B------:R-:W-:Y:S02]  /*0cc0*/  LEA.HI.X R15, R15, UR11, R28, 0x2, P0 ;  /* 0x0000000b0f0f7c11 */ /* 0x000fe400080f141c */
[----:B------:R-:W-:Y:S01]  /*0cd0*/  IADD3 R17, P0, PT, R9, R16, RZ ;  /* 0x0000001009117210 */ /* 0x000fe20007f1e0ff */
[----:B------:R-:W3:Y:S04]  /*0ce0*/  LDG.E R28, desc[UR8][R12.64+0x14] ;  /* 0x000014080c1c7981 */ /* 0x000ee8000c1e1900 */
[----:B------:R0:W2:Y:S04]  /*0cf0*/  LDG.E R14, desc[UR8][R14.64] ;  /* 0x000000080e0e7981 */ /* 0x0000a8000c1e1900 */
[----:B------:R-:W4:Y:S01]  /*0d00*/  LDG.E R6, desc[UR8][R12.64+0x1c] ;  /* 0x00001c080c067981 */ /* 0x000f22000c1e1900 */
[----:B0-----:R-:W-:-:S02]  /*0d10*/  LEA.HI.X.SX32 R15, R16, R21, 0x1, P0 ;  /* 0x00000015100f7211 */ /* 0x001fc400000f0eff */
[----:B------:R-:W-:-:S04]  /*0d20*/  LEA R16, P0, R17, UR10, 0x2 ;  /* 0x0000000a11107c11 */ /* 0x000fc8000f8010ff */
[----:B------:R-:W-:-:S05]  /*0d30*/  LEA.HI.X R17, R17, UR11, R15, 0x2, P0 ;  /* 0x0000000b11117c11 */ /* 0x000fca00080f140f */
[----:B------:R-:W4:Y:S01]  /*0d40*/  LDG.E R16, desc[UR8][R16.64] ;  /* 0x0000000810107981 */ /* 0x000f22000c1e1900 */
[----:B------:R-:W-:-:S05]  /*0d50*/  VIADD R26, R26, 0x8 ;  /* 0x000000081a1a7836 */ /* 0x000fca0000000000 */
[----:B------:R-:W-:Y:S01]  /*0d60*/  ISETP.NE.AND P0, PT, R26, R11, PT ;  /* 0x0000000b1a00720c */ /* 0x000fe20003f05270 */
[----:B------:R-:W-:Y:S02]  /*0d70*/  VIADD R25, R25, 0x8 ;  /* 0x0000000819197836 */ /* 0x000fe40000000000 */
[----:B---3--:R-:W-:-:S04]  /*0d80*/  FFMA R18, R28, R18, R27 ;  /* 0x000000121c127223 */ /* 0x008fc8000000001b */
[----:B--2---:R-:W-:-:S04]  /*0d90*/  FFMA R29, R29, R14, R18 ;  /* 0x0000000e1d1d7223 */ /* 0x004fc80000000012 */
[----:B----4-:R-:W-:Y:S02]  /*0da0*/  FFMA R18, R6, R16, R29 ;  /* 0x0000001006127223 */ /* 0x010fe4000000001d */
[----:B------:R-:W-:Y:S05]  /*0db0*/  @P0 BRA `(.L_x_69) ;  /* 0xfffffff800d00947 */ /* 0x000fea000383ffff */
.L_x_68:
[----:B------:R-:W-:Y:S05]  /*0dc0*/  BSYNC.RECONVERGENT B2 ;  /* 0x0000000000027941 */ /* 0x000fea0003800200 */
.L_x_67:
[----:B------:R-:W-:-:S05]  /*0dd0*/  IMAD.IADD R6, R4, 0x1, -R7 ;  /* 0x0000000104067824 */ /* 0x000fca00078e0a07 */
[----:B------:R-:W-:-:S04]  /*0de0*/  LOP3.LUT R6, R6, 0x7, RZ, 0xc0, !PT ;  /* 0x0000000706067812 */ /* 0x000fc800078ec0ff */
[----:B------:R-:W-:-:S13]  /*0df0*/  ISETP.NE.AND P0, PT, R6, RZ, PT ;  /* 0x000000ff0600720c */ /* 0x000fda0003f05270 */
[----:B------:R-:W-:Y:S05]  /*0e00*/  @!P0 BRA `(.L_x_66) ;  /* 0x0000000400888947 */ /* 0x000fea0003800000 */
[----:B------:R-:W-:Y:S01]  /*0e10*/  VIADD R6, R6, 0xffffffff ;  /* 0xffffffff06067836 */ /* 0x000fe20000000000 */
[----:B------:R-:W-:Y:S04]  /*0e20*/  BSSY.RECONVERGENT B2, `(.L_x_70) ;  /* 0x000002c000027945 */ /* 0x000fe80003800200 */
[----:B------:R-:W-:-:S13]  /*0e30*/  ISETP.GE.U32.AND P0, PT, R6, 0x3, PT ;  /* 0x000000030600780c */ /* 0x000fda0003f06070 */
[----:B------:R-:W-:Y:S05]  /*0e40*/  @!P0 BRA `(.L_x_71) ;  /* 0x0000000000a48947 */ /* 0x000fea0003800000 */
        /* <DEDUP_REMOVED lines=12> */
[----:B------:R0:W2:Y:S03]  /*0f10*/  LDG.E R14, desc[UR8][R14.64] ;  /* 0x000000080e0e7981 */ /* 0x0000a6000c1e1900 */
[----:B------:R-:W-:-:S05]  /*0f20*/  LEA.HI.X R13, R17, UR7, R26, 0x2, P0 ;  /* 0x00000007110d7c11 */ /* 0x000fca00080f141a */
[----:B------:R-:W2:Y:S01]  /*0f30*/  LDG.E R17, desc[UR8][R12.64] ;  /* 0x000000080c117981 */ /* 0x000ea2000c1e1900 */
[----:B------:R-:W-:-:S03]  /*0f40*/  VIADD R16, R6, 0x1 ;  /* 0x0000000106107836 */ /* 0x000fc60000000000 */
[----:B------:R-:W3:Y:S02]  /*0f50*/  LDG.E R29, desc[UR8][R12.64+0x8] ;  /* 0x000008080c1d7981 */ /* 0x000ee4000c1e1900 */
[----:B------:R-:W-:-:S04]  /*0f60*/  IADD3 R19, P0, PT, R9, R16, RZ ;  /* 0x0000001009137210 */ /* 0x000fc80007f1e0ff */
[----:B------:R-:W-:Y:S02]  /*0f70*/  LEA.HI.X.SX32 R16, R16, R21, 0x1, P0 ;  /* 0x0000001510107211 */ /* 0x000fe400000f0eff */
[----:B------:R-:W-:-:S04]  /*0f80*/  LEA R26, P0, R19, UR10, 0x2 ;  /* 0x0000000a131a7c11 */ /* 0x000fc8000f8010ff */
[----:B------:R-:W-:Y:S01]  /*0f90*/  LEA.HI.X R27, R19, UR11, R16, 0x2, P0 ;  /* 0x0000000b131b7c11 */ /* 0x000fe200080f1410 */
[C---:B------:R-:W-:Y:S01]  /*0fa0*/  VIADD R16, R6.reuse, 0x2 ;  /* 0x0000000206107836 */ /* 0x040fe20000000000 */
[----:B------:R-:W4:Y:S01]  /*0fb0*/  LDG.E R19, desc[UR8][R12.64+0x4] ;  /* 0x000004080c137981 */ /* 0x000f22000c1e1900 */
[----:B------:R-:W-:-:S03]  /*0fc0*/  VIADD R6, R6, 0x3 ;  /* 0x0000000306067836 */ /* 0x000fc60000000000 */
[----:B------:R-:W4:Y:S02]  /*0fd0*/  LDG.E R27, desc[UR8][R26.64] ;  /* 0x000000081a1b7981 */ /* 0x000f24000c1e1900 */
[----:B0-----:R-:W-:-:S04]  /*0fe0*/  IADD3 R15, P1, PT, R9, R6, RZ ;  /* 0x00000006090f7210 */ /* 0x001fc80007f3e0ff */
[----:B------:R-:W-:Y:S01]  /*0ff0*/  LEA.HI.X.SX32 R6, R6, R21, 0x1, P1 ;  /* 0x0000001506067211 */ /* 0x000fe200008f0eff */
[----:B--2---:R-:W-:Y:S01]  /*1000*/  FFMA R18, R17, R14, R18 ;  /* 0x0000000e11127223 */ /* 0x004fe20000000012 */
[----:B------:R-:W-:-:S04]  /*1010*/  IADD3 R17, P0, PT, R9, R16, RZ ;  /* 0x0000001009117210 */ /* 0x000fc80007f1e0ff */
[----:B------:R-:W-:Y:S02]  /*1020*/  LEA.HI.X.SX32 R14, R16, R21, 0x1, P0 ;  /* 0x00000015100e7211 */ /* 0x000fe400000f0eff */
[----:B------:R-:W-:-:S04]  /*1030*/  LEA R16, P0, R17, UR10, 0x2 ;  /* 0x0000000a11107c11 */ /* 0x000fc8000f8010ff */
[----:B------:R-:W-:Y:S02]  /*1040*/  LEA.HI.X R17, R17, UR11, R14, 0x2, P0 ;  /* 0x0000000b11117c11 */ /* 0x000fe400080f140e */
[----:B------:R-:W-:-:S03]  /*1050*/  LEA R14, P0, R15, UR10, 0x2 ;  /* 0x0000000a0f0e7c11 */ /* 0x000fc6000f8010ff */
[----:B------:R-:W3:Y:S01]  /*1060*/  LDG.E R16, desc[UR8][R16.64] ;  /* 0x0000000810107981 */ /* 0x000ee2000c1e1900 */
[----:B------:R-:W-:-:S03]  /*1070*/  LEA.HI.X R15, R15, UR11, R6, 0x2, P0 ;  /* 0x0000000b0f0f7c11 */ /* 0x000fc600080f1406 */
[----:B------:R-:W2:Y:S04]  /*1080*/  LDG.E R6, desc[UR8][R12.64+0xc] ;  /* 0x00000c080c067981 */ /* 0x000ea8000c1e1900 */
[----:B------:R-:W2:Y:S01]  /*1090*/  LDG.E R15, desc[UR8][R14.64] ;  /* 0x000000080e0f7981 */ /* 0x000ea2000c1e1900 */
[----:B----4-:R-:W-:Y:S01]  /*10a0*/  FFMA R18, R19, R27, R18 ;  /* 0x0000001b13127223 */ /* 0x010fe20000000012 */
[----:B------:R-:W-:-:S03]  /*10b0*/  VIADD R25, R25, 0x4 ;  /* 0x0000000419197836 */ /* 0x000fc60000000000 */
[----:B---3--:R-:W-:-:S04]  /*10c0*/  FFMA R18, R29, R16, R18 ;  /* 0x000000101d127223 */ /* 0x008fc80000000012 */
[----:B--2---:R-:W-:-:S07]  /*10d0*/  FFMA R18, R6, R15, R18 ;  /* 0x0000000f06127223 */ /* 0x004fce0000000012 */
.L_x_71:
[----:B------:R-:W-:Y:S05]  /*10e0*/  BSYNC.RECONVERGENT B2 ;  /* 0x0000000000027941 */ /* 0x000fea0003800200 */
.L_x_70:
[----:B------:R-:W-:-:S05]  /*10f0*/  IMAD.IADD R12, R4, 0x1, -R7 ;  /* 0x00000001040c7824 */ /* 0x000fca00078e0a07 */
[----:B------:R-:W-:-:S13]  /*1100*/  LOP3.LUT P0, R12, R12, 0x3, RZ, 0xc0, !PT ;  /* 0x000000030c0c7812 */ /* 0x000fda000780c0ff */
[----:B------:R-:W-:Y:S05]  /*1110*/  @!P0 BRA `(.L_x_66) ;  /* 0x0000000000c48947 */ /* 0x000fea0003800000 */
[----:B------:R-:W-:Y:S01]  /*1120*/  ISETP.NE.AND P1, PT, R12, 0x1, PT ;  /* 0x000000010c00780c */ /* 0x000fe20003f25270 */
[----:B------:R-:W-:Y:S01]  /*1130*/  IMAD.IADD R6, R4, 0x1, -R7 ;  /* 0x0000000104067824 */ /* 0x000fe200078e0a07 */
[----:B------:R-:W-:Y:S04]  /*1140*/  BSSY.RECONVERGENT B2, `(.L_x_72) ;  /* 0x000001d000027945 */ /* 0x000fe80003800200 */
[----:B------:R-:W-:-:S04]  /*1150*/  LOP3.LUT R6, R6, 0x1, RZ, 0xc0, !PT ;  /* 0x0000000106067812 */ /* 0x000fc800078ec0ff */
[----:B------:R-:W-:-:S03]  /*1160*/  ISETP.NE.U32.AND P0, PT, R6, 0x1, PT ;  /* 0x000000010600780c */ /* 0x000fc60003f05070 */
[----:B------:R-:W-:Y:S10]  /*1170*/  @!P1 BRA `(.L_x_73) ;  /* 0x0000000000649947 */ /* 0x000ff40003800000 */
[----:B------:R-:W0:Y:S01]  /*1180*/  LDCU UR5, c[0x0][0x39c] ;  /* 0x00007380ff0577ac */ /* 0x000e220008000800 */
[----:B------:R-:W-:Y:S01]  /*1190*/  IMAD.IADD R6, R24, 0x1, R25 ;  /* 0x0000000118067824 */ /* 0x000fe200078e0219 */
[----:B------:R-:W1:Y:S03]  /*11a0*/  LDCU.64 UR10, c[0x0][0x3c8] ;  /* 0x00007900ff0a77ac */ /* 0x000e660008000a00 */
[C---:B------:R-:W-:Y:S01]  /*11b0*/  VIADD R26, R6.reuse, 0x1 ;  /* 0x00000001061a7836 */ /* 0x040fe20000000000 */
[----:B------:R-:W-:Y:S01]  /*11c0*/  IADD3 R12, P1, PT, R9, R6, RZ ;  /* 0x00000006090c7210 */ /* 0x000fe20007f3e0ff */
[----:B------:R-:W2:Y:S03]  /*11d0*/  LDCU.64 UR6, c[0x0][0x388] ;  /* 0x00007100ff0677ac */ /* 0x000ea60008000a00 */
[----:B------:R-:W-:-:S02]  /*11e0*/  LEA.HI.X.SX32 R15, R6, R21, 0x1, P1 ;  /* 0x00000015060f7211 */ /* 0x000fc400008f0eff */
[----:B------:R-:W-:-:S04]  /*11f0*/  IADD3 R13, P1, PT, R9, R26, RZ ;  /* 0x0000001a090d7210 */ /* 0x000fc80007f3e0ff */
[----:B------:R-:W-:Y:S01]  /*1200*/  LEA.HI.X.SX32 R26, R26, R21, 0x1, P1 ;  /* 0x000000151a1a7211 */ /* 0x000fe200008f0eff */
[----:B0-----:R-:W-:Y:S01]  /*1210*/  IMAD R17, R10, UR5, R25 ;  /* 0x000000050a117c24 */ /* 0x001fe2000f8e0219 */
[----:B-1----:R-:W-:-:S04]  /*1220*/  LEA R14, P3, R12, UR10, 0x2 ;  /* 0x0000000a0c0e7c11 */ /* 0x002fc8000f8610ff */
[----:B------:R-:W-:Y:S02]  /*1230*/  IADD3 R6, P2, PT, R8, R17, RZ ;  /* 0x0000001108067210 */ /* 0x000fe40007f5e0ff */
[----:B------:R-:W-:Y:S02]  /*1240*/  LEA.HI.X R15, R12, UR11, R15, 0x2, P3 ;  /* 0x0000000b0c0f7c11 */ /* 0x000fe400098f140f */
[----:B------:R-:W-:Y:S02]  /*1250*/  LEA.HI.X.SX32 R17, R17, R22, 0x1, P2 ;  /* 0x0000001611117211 */ /* 0x000fe400010f0eff */
[C---:B--2---:R-:W-:Y:S01]  /*1260*/  LEA R16, P2, R6.reuse, UR6, 0x2 ;  /* 0x0000000606107c11 */ /* 0x044fe2000f8410ff */
[----:B------:R-:W2:Y:S01]  /*1270*/  LDG.E R14, desc[UR8][R14.64] ;  /* 0x000000080e0e7981 */ /* 0x000ea2000c1e1900 */
[----:B------:R-:W-:Y:S02]  /*1280*/  LEA R12, P1, R13, UR10, 0x2 ;  /* 0x0000000a0d0c7c11 */ /* 0x000fe4000f8210ff */
[----:B------:R-:W-:-:S02]  /*1290*/  LEA.HI.X R17, R6, UR7, R17, 0x2, P2 ;  /* 0x0000000706117c11 */ /* 0x000fc400090f1411 */
[----:B------:R-:W-:-:S03]  /*12a0*/  LEA.HI.X R13, R13, UR11, R26, 0x2, P1 ;  /* 0x0000000b0d0d7c11 */ /* 0x000fc600088f141a */
[----:B------:R-:W2:Y:S04]  /*12b0*/  LDG.E R19, desc[UR8][R16.64] ;  /* 0x0000000810137981 */ /* 0x000ea8000c1e1900 */
[----:B------:R-:W3:Y:S04]  /*12c0*/  LDG.E R27, desc[UR8][R16.64+0x4] ;  /* 0x00000408101b7981 */ /* 0x000ee8000c1e1900 */
[----:B------:R-:W3:Y:S01]  /*12d0*/  LDG.E R12, desc[UR8][R12.64] ;  /* 0x000000080c0c7981 */ /* 0x000ee2000c1e1900 */
[----:B------:R-:W-:Y:S02]  /*12e0*/  VIADD R25, R25, 0x2 ;  /* 0x0000000219197836 */ /* 0x000fe40000000000 */
[----:B--2---:R-:W-:-:S04]  /*12f0*/  FFMA R18, R19, R14, R18 ;  /* 0x0000000e13127223 */ /* 0x004fc80000000012 */
[----:B---3--:R-:W-:-:S07]  /*1300*/  FFMA R18, R27, R12, R18 ;  /* 0x0000000c1b127223 */ /* 0x008fce0000000012 */
.L_x_73:
[----:B------:R-:W-:Y:S05]  /*1310*/  BSYNC.RECONVERGENT B2 ;  /* 0x0000000000027941 */ /* 0x000fea0003800200 */
.L_x_72:
[----:B------:R-:W-:Y:S05]  /*1320*/  @P0 BRA `(.L_x_66) ;  /* 0x0000000000400947 */ /* 0x000fea0003800000 */
        /* <DEDUP_REMOVED lines=8> */
[----:B------:R-:W-:-:S04]  /*13b0*/  IADD3 R16, P0, PT, R8, R13, RZ ;  /* 0x0000000d08107210 */ /* 0x000fc80007f1e0ff */
[----:B------:R-:W-:Y:S02]  /*13c0*/  LEA.HI.X.SX32 R17, R13, R22, 0x1, P0 ;  /* 0x000000160d117211 */ /* 0x000fe400000f0eff */
[----:B--2---:R-:W-:Y:S02]  /*13d0*/  LEA R14, P0, R16, UR6, 0x2 ;  /* 0x00000006100e7c11 */ /* 0x004fe4000f8010ff */
[----:B------:R-:W-:Y:S02]  /*13e0*/  LEA.HI.X R13, R6, UR11, R15, 0x2, P1 ;  /* 0x0000000b060d7c11 */ /* 0x000fe400088f140f */
[----:B------:R-:W-:-:S03]  /*13f0*/  LEA.HI.X R15, R16, UR7, R17, 0x2, P0 ;  /* 0x00000007100f7c11 */ /* 0x000fc600080f1411 */
[----:B------:R-:W2:Y:S04]  /*1400*/  LDG.E R12, desc[UR8][R12.64] ;  /* 0x000000080c0c7981 */ /* 0x000ea8000c1e1900 */
[----:B------:R-:W2:Y:S02]  /*1410*/  LDG.E R15, desc[UR8][R14.64] ;  /* 0x000000080e0f7981 */ /* 0x000ea4000c1e1900 */
[----:B--2---:R-:W-:-:S07]  /*1420*/  FFMA R18, R15, R12, R18 ;  /* 0x0000000c0f127223 */ /* 0x004fce0000000012 */
.L_x_66:
[----:B------:R-:W-:Y:S05]  /*1430*/  BSYNC.RECONVERGENT B0 ;  /* 0x0000000000007941 */ /* 0x000fea0003800200 */
.L_x_65:
[----:B------:R-:W-:-:S05]  /*1440*/  VIADD R10, R10, 0x1 ;  /* 0x000000010a0a7836 */ /* 0x000fca0000000000 */
[----:B------:R-:W-:-:S13]  /*1450*/  ISETP.NE.AND P0, PT, R10, R5, PT ;  /* 0x000000050a00720c */ /* 0x000fda0003f05270 */
[----:B------:R-:W-:Y:S05]  /*1460*/  @P0 BRA `(.L_x_74) ;  /* 0xfffffff000f00947 */ /* 0x000fea000383ffff */
.L_x_64:
[----:B------:R-:W-:Y:S05]  /*1470*/  BSYNC.RECONVERGENT B1 ;  /* 0x0000000000017941 */ /* 0x000fea0003800200 */
.L_x_63:
[----:B------:R-:W0:Y:S01]  /*1480*/  LDC.64 R4, c[0x0][0x3d0] ;  /* 0x0000f400ff047b82 */ /* 0x000e220000000a00 */
[----:B------:R-:W1:Y:S07]  /*1490*/  LDCU UR5, c[0x0][0x380] ;  /* 0x00007000ff0577ac */ /* 0x000e6e0008000800 */
[----:B------:R-:W2:Y:S01]  /*14a0*/  LDC.64 R6, c[0x0][0x3c0] ;  /* 0x0000f000ff067b82 */ /* 0x000ea20000000a00 */
[----:B0-----:R-:W-:-:S06]  /*14b0*/  IMAD.WIDE R4, R2, 0x4, R4 ;  /* 0x0000000402047825 */ /* 0x001fcc00078e0204 */
[----:B------:R-:W3:Y:S01]  /*14c0*/  LDG.E R5, desc[UR8][R4.64] ;  /* 0x0000000804057981 */ /* 0x000ee2000c1e1900 */
[----:B--2---:R-:W-:-:S04]  /*14d0*/  IMAD.WIDE R6, R0, 0x4, R6 ;  /* 0x0000000400067825 */ /* 0x004fc800078e0206 */
[----:B------:R-:W-:-:S05]  /*14e0*/  IMAD.IADD R0, R3, 0x1, R0 ;  /* 0x0000000103007824 */ /* 0x000fca00078e0200 */
[----:B-1----:R-:W-:Y:S01]  /*14f0*/  ISETP.GE.AND P0, PT, R0, UR5, PT ;  /* 0x0000000500007c0c */ /* 0x002fe2000bf06270 */
[----:B---3--:R-:W-:-:S05]  /*1500*/  FADD R9, R5, R18 ;  /* 0x0000001205097221 */ /* 0x008fca0000000000 */
[----:B------:R0:W-:Y:S07]  /*1510*/  STG.E desc[UR8][R6.64], R9 ;  /* 0x0000000906007986 */ /* 0x0001ee000c101908 */
[----:B------:R-:W-:Y:S05]  /*1520*/  @!P0 BRA `(.L_x_75) ;  /* 0xffffffe800fc8947 */ /* 0x000fea000383ffff */
[----:B------:R-:W-:Y:S05]  /*1530*/  EXIT ;  /* 0x000000000000794d */ /* 0x000fea0003800000 */
.L_x_62:
[----:B------:R-:W0:Y:S01]  /*1540*/  LDC R5, c[0x0][0x3a4] ;  /* 0x0000e900ff057b82 */ /* 0x000e220000000800 */
[----:B------:R-:W-:Y:S01]  /*1550*/  IABS R6, R0 ;  /* 0x0000000000067213 */ /* 0x000fe20000000000 */
[----:B------:R-:W1:Y:S01]  /*1560*/  LDCU.64 UR10, c[0x0][0x3b8] ;  /* 0x00007700ff0a77ac */ /* 0x000e620008000a00 */
[----:B------:R-:W-:Y:S01]  /*1570*/  BSSY.RECONVERGENT B1, `(.L_x_76) ;  /* 0x0000137000017945 */ /* 0x000fe20003800200 */
[----:B------:R-:W-:Y:S01]  /*1580*/  IMAD.MOV.U32 R25, RZ, RZ, RZ ;  /* 0x000000ffff197224 */ /* 0x000fe200078e00ff */
[----:B------:R-:W2:Y:S03]  /*1590*/  LDCU.64 UR6, c[0x0][0x398] ;  /* 0x00007300ff0677ac */ /* 0x000ea60008000a00 */
[----:B------:R-:W3:Y:S08]  /*15a0*/  LDC R2, c[0x0][0x3a0] ;  /* 0x0000e800ff027b82 */ /* 0x000ef00000000800 */
[----:B------:R-:W4:Y:S01]  /*15b0*/  LDC.64 R12, c[0x0][0x3b8] ;  /* 0x0000ee00ff0c7b82 */ /* 0x000f220000000a00 */
[----:B0-----:R-:W-:-:S04]  /*15c0*/  IABS R9, R5 ;  /* 0x0000000500097213 */ /* 0x001fc80000000000 */
[----:B------:R-:W0:Y:S01]  /*15d0*/  I2F.RP R8, R9 ;  /* 0x0000000900087306 */ /* 0x000e220000209400 */
[----:B---3--:R-:W-:-:S07]  /*15e0*/  IABS R10, R2 ;  /* 0x00000002000a7213 */ /* 0x008fce0000000000 */
[----:B0-----:R-:W0:Y:S02]  /*15f0*/  MUFU.RCP R8, R8 ;  /* 0x0000000800087308 */ /* 0x001e240000001000 */
[----:B0-----:R-:W-:-:S06]  /*1600*/  VIADD R7, R8, 0xffffffe ;  /* 0x0ffffffe08077836 */ /* 0x001fcc0000000000 */
[----:B------:R-:W0:Y:S02]  /*1610*/  F2I.FTZ.U32.TRUNC.NTZ R7, R7 ;  /* 0x0000000700077305 */ /* 0x000e24000021f000 */
[----:B0-----:R-:W-:-:S04]  /*1620*/  IMAD.MOV R4, RZ, RZ, -R7 ;  /* 0x000000ffff047224 */ /* 0x001fc800078e0a07 */
[----:B------:R-:W-:Y:S02]  /*1630*/  IMAD R11, R4, R9, RZ ;  /* 0x00000009040b7224 */ /* 0x000fe400078e02ff */
[----:B------:R-:W-:Y:S02]  /*1640*/  IMAD.MOV.U32 R4, RZ, RZ, R6 ;  /* 0x000000ffff047224 */ /* 0x000fe400078e0006 */
[----:B------:R-:W-:-:S04]  /*1650*/  IMAD.MOV.U32 R6, RZ, RZ, RZ ;  /* 0x000000ffff067224 */ /* 0x000fc800078e00ff */
[----:B------:R-:W-:-:S04]  /*1660*/  IMAD.HI.U32 R11, R7, R11, R6 ;  /* 0x0000000b070b7227 */ /* 0x000fc800078e0006 */
[----:B------:R-:W-:Y:S02]  /*1670*/  IMAD.MOV.U32 R6, RZ, RZ, R10 ;  /* 0x000000ffff067224 */ /* 0x000fe400078e000a */
[----:B------:R-:W-:Y:S02]  /*1680*/  IMAD.HI.U32 R17, R11, R4, RZ ;  /* 0x000000040b117227 */ /* 0x000fe400078e00ff */
[----:B------:R-:W0:Y:S02]  /*1690*/  I2F.RP R10, R6 ;  /* 0x00000006000a7306 */ /* 0x000e240000209400 */
[----:B------:R-:W-:-:S04]  /*16a0*/  IMAD.MOV R7, RZ, RZ, -R17 ;  /* 0x000000ffff077224 */ /* 0x000fc800078e0a11 */
[----:B------:R-:W-:Y:S01]  /*16b0*/  IMAD R4, R9, R7, R4 ;  /* 0x0000000709047224 */ /* 0x000fe200078e0204 */
[----:B------:R-:W-:-:S04]  /*16c0*/  LOP3.LUT R7, R0, R5, RZ, 0x3c, !PT ;  /* 0x0000000500077212 */ /* 0x000fc800078e3cff */
[----:B------:R-:W-:Y:S02]  /*16d0*/  ISETP.GT.U32.AND P1, PT, R9, R4, PT ;  /* 0x000000040900720c */ /* 0x000fe40003f24070 */
[----:B------:R-:W-:Y:S01]  /*16e0*/  ISETP.GE.AND P2, PT, R7, RZ, PT ;  /* 0x000000ff0700720c */ /* 0x000fe20003f46270 */
[----:B0-----:R-:W0:Y:S10]  /*16f0*/  MUFU.RCP R10, R10 ;  /* 0x0000000a000a7308 */ /* 0x001e340000001000 */
[----:B------:R-:W-:-:S02]  /*1700*/  @!P1 IMAD.IADD R4, R4, 0x1, -R9 ;  /* 0x0000000104049824 */ /* 0x000fc400078e0a09 */
[----:B------:R-:W-:Y:S01]  /*1710*/  @!P1 VIADD R17, R17, 0x1 ;  /* 0x0000000111119836 */ /* 0x000fe20000000000 */
[----:B------:R-:W-:Y:S02]  /*1720*/  ISETP.NE.AND P1, PT, R5, RZ, PT ;  /* 0x000000ff0500720c */ /* 0x000fe40003f25270 */
[----:B------:R-:W-:Y:S02]  /*1730*/  ISETP.GE.U32.AND P0, PT, R4, R9, PT ;  /* 0x000000090400720c */ /* 0x000fe40003f06070 */
[----:B------:R-:W3:Y:S01]  /*1740*/  LDC R4, c[0x0][0x394] ;  /* 0x0000e500ff047b82 */ /* 0x000ee20000000800 */
[----:B0-----:R-:W-:-:S04]  /*1750*/  VIADD R8, R10, 0xffffffe ;  /* 0x0ffffffe0a087836 */ /* 0x001fc80000000000 */
[----:B------:R0:W5:Y:S06]  /*1760*/  F2I.FTZ.U32.TRUNC.NTZ R9, R8 ;  /* 0x0000000800097305 */ /* 0x00016c000021f000 */
[----:B------:R-:W-:Y:S02]  /*1770*/  @P0 VIADD R17, R17, 0x1 ;  /* 0x0000000111110836 */ /* 0x000fe40000000000 */
[----:B0-----:R-:W-:Y:S02]  /*1780*/  IMAD.MOV.U32 R8, RZ, RZ, RZ ;  /* 0x000000ffff087224 */ /* 0x001fe400078e00ff */
[----:B------:R-:W-:Y:S01]  /*1790*/  @!P2 IMAD.MOV R17, RZ, RZ, -R17 ;  /* 0x000000ffff11a224 */ /* 0x000fe200078e0a11 */
[----:B------:R-:W-:Y:S01]  /*17a0*/  @!P1 LOP3.LUT R17, RZ, R5, RZ, 0x33, !PT ;  /* 0x00000005ff119212 */ /* 0x000fe200078e33ff */
[----:B-----5:R-:W-:-:S03]  /*17b0*/  IMAD.MOV R7, RZ, RZ, -R9 ;  /* 0x000000ffff077224 */ /* 0x020fc600078e0a09 */
[----:B------:R-:W-:Y:S01]  /*17c0*/  IABS R10, R17 ;  /* 0x00000011000a7213 */ /* 0x000fe20000000000 */
[----:B------:R-:W-:Y:S01]  /*17d0*/  IMAD R7, R7, R6, RZ ;  /* 0x0000000607077224 */ /* 0x000fe200078e02ff */
[----:B---3--:R-:W-:-:S03]  /*17e0*/  IABS R15, R4 ;  /* 0x00000004000f7213 */ /* 0x008fc60000000000 */
[----:B------:R-:W-:Y:S02]  /*17f0*/  IMAD.HI.U32 R8, R9, R7, R8 ;  /* 0x0000000709087227 */ /* 0x000fe400078e0008 */
[----:B------:R-:W0:Y:S02]  /*1800*/  I2F.RP R9, R15 ;  /* 0x0000000f00097306 */ /* 0x000e240000209400 */
[----:B------:R-:W-:Y:S02]  /*1810*/  IMAD.MOV.U32 R7, RZ, RZ, R10 ;  /* 0x000000ffff077224 */ /* 0x000fe400078e000a */
[----:B------:R-:W3:Y:S02]  /*1820*/  LDC.64 R10, c[0x0][0x3a8] ;  /* 0x0000ea00ff0a7b82 */ /* 0x000ee40000000a00 */
        /* <DEDUP_REMOVED lines=12> */
[----:B------:R-:W-:-:S06]  /*18f0*/  ISETP.GE.AND P2, PT, R6, RZ, PT ;  /* 0x000000ff0600720c */ /* 0x000fcc0003f46270 */
[----:B------:R-:W-:Y:S02]  /*1900*/  @P0 VIADD R14, R14, 0x1 ;  /* 0x000000010e0e0836 */ /* 0x000fe40000000000 */
[----:B0-----:R-:W-:-:S05]  /*1910*/  IMAD.MOV R6, RZ, RZ, -R7 ;  /* 0x000000ffff067224 */ /* 0x001fca00078e0a07 */
[----:B------:R-:W-:Y:S01]  /*1920*/  @!P2 IMAD.MOV R14, RZ, RZ, -R14 ;  /* 0x000000ffff0ea224 */ /* 0x000fe200078e0a0e */
[----:B------:R-:W-:Y:S01]  /*1930*/  @!P1 LOP3.LUT R14, RZ, R2, RZ, 0x33, !PT ;  /* 0x00000002ff0e9212 */ /* 0x000fe200078e33ff */
[----:B------:R-:W-:Y:S01]  /*1940*/  IMAD R9, R6, R15, RZ ;  /* 0x0000000f06097224 */ /* 0x000fe200078e02ff */
[----:B------:R-:W-:Y:S01]  /*1950*/  ISETP.NE.AND P2, PT, R4, RZ, PT ;  /* 0x000000ff0400720c */ /* 0x000fe20003f45270 */
[----:B------:R-:W-:Y:S01]  /*1960*/  IMAD.MOV.U32 R6, RZ, RZ, RZ ;  /* 0x000000ffff067224 */ /* 0x000fe200078e00ff */
[----:B------:R-:W-:Y:S01]  /*1970*/  IABS R16, R14 ;  /* 0x0000000e00107213 */ /* 0x000fe20000000000 */
[----:B------:R-:W-:Y:S01]  /*1980*/  IMAD.MOV R18, RZ, RZ, -R14 ;  /* 0x000000ffff127224 */ /* 0x000fe200078e0a0e */
[----:B------:R-:W-:Y:S01]  /*1990*/  ISETP.GE.AND P1, PT, R14, RZ, PT ;  /* 0x000000ff0e00720c */ /* 0x000fe20003f26270 */
[----:B------:R-:W-:-:S04]  /*19a0*/  IMAD.HI.U32 R9, R7, R9, R6 ;  /* 0x0000000907097227 */ /* 0x000fc800078e0006 */
[--C-:B------:R-:W-:Y:S02]  /*19b0*/  IMAD R19, R2, R18, R17.reuse ;  /* 0x0000001202137224 */ /* 0x100fe400078e0211 */
[----:B------:R-:W-:Y:S02]  /*19c0*/  IMAD.HI.U32 R6, R9, R16, RZ ;  /* 0x0000001009067227 */ /* 0x000fe400078e00ff */
[----:B------:R-:W1:Y:S02]  /*19d0*/  LDC.64 R8, c[0x0][0x398] ;  /* 0x0000e600ff087b82 */ /* 0x000e640000000a00 */
[----:B------:R-:W-:Y:S02]  /*19e0*/  IMAD.MOV R6, RZ, RZ, -R6 ;  /* 0x000000ffff067224 */ /* 0x000fe400078e0a06 */
[----:B------:R-:W-:Y:S02]  /*19f0*/  IMAD.MOV R2, RZ, RZ, -R17 ;  /* 0x000000ffff027224 */ /* 0x000fe400078e0a11 */
[----:B------:R-:W-:-:S02]  /*1a00*/  IMAD R16, R15, R6, R16 ;  /* 0x000000060f107224 */ /* 0x000fc400078e0210 */
[----:B------:R-:W4:Y:S01]  /*1a10*/  LDC.64 R6, c[0x0][0x3b0] ;  /* 0x0000ec00ff067b82 */ /* 0x000f220000000a00 */
[----:B------:R-:W-:Y:S02]  /*1a20*/  IMAD R2, R5, R2, R0 ;  /* 0x0000000205027224 */ /* 0x000fe400078e0200 */
[----:B------:R-:W-:-:S13]  /*1a30*/  ISETP.GT.U32.AND P0, PT, R15, R16, PT ;  /* 0x000000100f00720c */ /* 0x000fda0003f04070 */
[----:B------:R-:W-:-:S05]  /*1a40*/  @!P0 IMAD.IADD R16, R16, 0x1, -R15 ;  /* 0x0000000110108824 */ /* 0x000fca00078e0a0f */
[----:B------:R-:W-:Y:S01]  /*1a50*/  ISETP.GT.U32.AND P0, PT, R15, R16, PT ;  /* 0x000000100f00720c */ /* 0x000fe20003f04070 */
[----:B----4-:R-:W-:Y:S02]  /*1a60*/  IMAD R17, R19, R6, -R12 ;  /* 0x0000000613117224 */ /* 0x010fe400078e0a0c */
[----:B-1----:R-:W-:-:S03]  /*1a70*/  VIADD R6, R8, UR10 ;  /* 0x0000000a08067c36 */ /* 0x002fc60008000000 */
[----:B------:R-:W-:Y:S02]  /*1a80*/  VIMNMX R12, PT, PT, RZ, R17, !PT ;  /* 0x00000011ff0c7248 */ /* 0x000fe40007fe0100 */
[----:B---3--:R-:W-:Y:S01]  /*1a90*/  VIADDMNMX R5, R17, R10, R6, PT ;  /* 0x0000000a11057246 */ /* 0x008fe20003800106 */
[----:B------:R-:W-:-:S04]  /*1aa0*/  IMAD R6, R2, R7, -R13 ;  /* 0x0000000702067224 */ /* 0x000fc800078e0a0d */
[----:B------:R-:W-:Y:S01]  /*1ab0*/  @!P0 IMAD.IADD R16, R16, 0x1, -R15 ;  /* 0x0000000110108824 */ /* 0x000fe200078e0a0f */
[----:B--2---:R-:W-:Y:S01]  /*1ac0*/  VIMNMX R5, PT, PT, R5, UR6, PT ;  /* 0x0000000605057c48 */ /* 0x004fe2000bfe0100 */
[----:B------:R-:W-:Y:S01]  /*1ad0*/  VIADD R2, R9, UR11 ;  /* 0x0000000b09027c36 */ /* 0x000fe20008000000 */
[----:B------:R-:W-:Y:S01]  /*1ae0*/  VIMNMX R7, PT, PT, RZ, R6, !PT ;  /* 0x00000006ff077248 */ /* 0x000fe20007fe0100 */
[----:B------:R-:W-:Y:S01]  /*1af0*/  @!P1 IMAD.MOV R16, RZ, RZ, -R16 ;  /* 0x000000ffff109224 */ /* 0x000fe200078e0a10 */
[----:B------:R-:W-:Y:S02]  /*1b00*/  ISETP.GE.AND P0, PT, R12, R5, PT ;  /* 0x000000050c00720c */ /* 0x000fe40003f06270 */
[----:B------:R-:W-:Y:S02]  /*1b10*/  VIADDMNMX R2, R6, R11, R2, PT ;  /* 0x0000000b06027246 */ /* 0x000fe40003800102 */
[----:B------:R-:W-:Y:S02]  /*1b20*/  @!P2 LOP3.LUT R16, RZ, R4, RZ, 0x33, !PT ;  /* 0x00000004ff10a212 */ /* 0x000fe400078e33ff */
[----:B------:R-:W-:-:S07]  /*1b30*/  VIMNMX R2, PT, PT, R2, UR7, PT ;  /* 0x0000000702027c48 */ /* 0x000fce000bfe0100 */
[----:B------:R-:W-:Y:S05]  /*1b40*/  @P0 BRA `(.L_x_77) ;  /* 0x0000000c00640947 */ /* 0x000fea0003800000 */
[----:B------:R-:W-:Y:S01]  /*1b50*/  ISETP.GE.AND P0, PT, R5, R10, PT ;  /* 0x0000000a0500720c */ /* 0x000fe20003f06270 */
[----:B------:R-:W-:Y:S01]  /*1b60*/  IMAD.IADD R10, R10, 0x1, -R5 ;  /* 0x000000010a0a7824 */ /* 0x000fe200078e0a05 */
[CC--:B------:R-:W-:Y:S01]  /*1b70*/  ISETP.GE.AND P1, PT, R2.reuse, R11.reuse, PT ;  /* 0x0000000b0200720c */ /* 0x0c0fe20003f26270 */
[--C-:B------:R-:W-:Y:S01]  /*1b80*/  IMAD.IADD R4, R11, 0x1, -R2.reuse ;  /* 0x000000010b047824 */ /* 0x100fe200078e0a02 */
[----:B------:R-:W-:Y:S01]  /*1b90*/  VIMNMX R11, PT, PT, R2, R11, !PT ;  /* 0x0000000b020b7248 */ /* 0x000fe20007fe0100 */
[----:B------:R-:W-:Y:S01]  /*1ba0*/  IMAD R9, R8, R9, RZ ;  /* 0x0000000908097224 */ /* 0x000fe200078e02ff */
[----:B------:R-:W-:Y:S01]  /*1bb0*/  SEL R13, R10, RZ, !P0 ;  /* 0x000000ff0a0d7207 */ /* 0x000fe20004000000 */
[----:B------:R-:W-:Y:S01]  /*1bc0*/  IMAD R6, R16, UR4, RZ ;  /* 0x0000000410067c24 */ /* 0x000fe2000f8e02ff */
[----:B------:R-:W-:Y:S01]  /*1bd0*/  SEL R4, R4, RZ, !P1 ;  /* 0x000000ff04047207 */ /* 0x000fe20004800000 */
[----:B------:R-:W-:Y:S01]  /*1be0*/  IMAD R9, R9, R14, RZ ;  /* 0x0000000e09097224 */ /* 0x000fe200078e02ff */
[----:B------:R-:W-:Y:S01]  /*1bf0*/  IADD3 R10, PT, PT, R11, 0x3, -R2 ;  /* 0x000000030b0a7810 */ /* 0x000fe20007ffe802 */
[----:B------:R-:W-:Y:S01]  /*1c00*/  IMAD.MOV.U32 R8, RZ, RZ, R12 ;  /* 0x000000ffff087224 */ /* 0x000fe200078e000c */
[----:B------:R-:W-:Y:S01]  /*1c10*/  SHF.R.S32.HI R11, RZ, 0x1f, R6 ;  /* 0x0000001fff0b7819 */ /* 0x000fe20000011406 */
[----:B------:R-:W-:Y:S01]  /*1c20*/  IMAD.MOV.U32 R25, RZ, RZ, RZ ;  /* 0x000000ffff197224 */ /* 0x000fe200078e00ff */
[----:B------:R-:W-:Y:S01]  /*1c30*/  SHF.R.S32.HI R21, RZ, 0x1f, R9 ;  /* 0x0000001fff157819 */ /* 0x000fe20000011409 */
[----:B------:R-:W-:-:S02]  /*1c40*/  IMAD.IADD R13, R13, 0x1, -R8 ;  /* 0x000000010d0d7824 */ /* 0x000fc400078e0a08 */
[----:B------:R-:W-:-:S07]  /*1c50*/  IMAD.IADD R12, R4, 0x1, -R7 ;  /* 0x00000001040c7824 */ /* 0x000fce00078e0a07 */
.L_x_87:
[----:B------:R-:W-:Y:S01]  /*1c60*/  ISETP.GE.AND P0, PT, R7, R2, PT ;  /* 0x000000020700720c */ /* 0x000fe20003f06270 */
[----:B------:R-:W-:-:S12]  /*1c70*/  BSSY.RECONVERGENT B0, `(.L_x_78) ;  /* 0x00000c3000007945 */ /* 0x000fd80003800200 */
[----:B------:R-:W-:Y:S05]  /*1c80*/  @P0 BRA `(.L_x_79) ;  /* 0x0000000c00040947 */ /* 0x000fea0003800000 */
[----:B------:R-:W0:Y:S01]  /*1c90*/  LDC R22, c[0x0][0x3ac] ;  /* 0x0000eb00ff167b82 */ /* 0x000e220000000800 */
[----:B------:R-:W-:Y:S01]  /*1ca0*/  IMAD.IADD R4, R7, 0x1, -R2 ;  /* 0x0000000107047824 */ /* 0x000fe200078e0a02 */
[----:B------:R-:W-:Y:S01]  /*1cb0*/  BSSY.RECONVERGENT B2, `(.L_x_80) ;  /* 0x0000058000027945 */ /* 0x000fe20003800200 */
[----:B------:R-:W-:Y:S02]  /*1cc0*/  IMAD.IADD R15, R13, 0x1, R8 ;  /* 0x000000010d0f7824 */ /* 0x000fe400078e0208 */
[----:B------:R-:W-:Y:S01]  /*1cd0*/  IMAD.MOV.U32 R23, RZ, RZ, R7 ;  /* 0x000000ffff177224 */ /* 0x000fe200078e0007 */
[----:B------:R-:W-:Y:S01]  /*1ce0*/  ISETP.GT.U32.AND P0, PT, R4, -0x8, PT ;  /* 0xfffffff80400780c */ /* 0x000fe20003f04070 */
[----:B0-----:R-:W-:-:S12]  /*1cf0*/  IMAD R20, R15, R22, R12 ;  /* 0x000000160f147224 */ /* 0x001fd800078e020c */
[----:B------:R-:W-:Y:S05]  /*1d00*/  @P0 BRA `(.L_x_81) ;  /* 0x0000000400480947 */ /* 0x000fea0003800000 */
[----:B------:R-:W0:Y:S01]  /*1d10*/  LDCU UR5, c[0x0][0x39c] ;  /* 0x00007380ff0577ac */ /* 0x000e220008000800 */
[--C-:B------:R-:W-:Y:S02]  /*1d20*/  IMAD.IADD R24, R2, 0x1, -R7.reuse ;  /* 0x0000000102187824 */ /* 0x100fe400078e0a07 */
[----:B------:R-:W-:Y:S02]  /*1d30*/  IMAD R22, R15, R22, R10 ;  /* 0x000000160f167224 */ /* 0x000fe400078e020a */
[----:B------:R-:W-:Y:S01]  /*1d40*/  IMAD.MOV.U32 R23, RZ, RZ, R7 ;  /* 0x000000ffff177224 */ /* 0x000fe200078e0007 */
[----:B------:R-:W-:-:S05]  /*1d50*/  LOP3.LUT R24, R24, 0xfffffff8, RZ, 0xc0, !PT ;  /* 0xfffffff818187812 */ /* 0x000fca00078ec0ff */
[----:B------:R-:W-:Y:S02]  /*1d60*/  IMAD.MOV R24, RZ, RZ, -R24 ;  /* 0x000000ffff187224 */ /* 0x000fe400078e0a18 */
[----:B0-----:R-:W-:-:S07]  /*1d70*/  IMAD R4, R8, UR5, R7 ;  /* 0x0000000508047c24 */ /* 0x001fce000f8e0207 */
.L_x_82:
[----:B------:R-:W0:Y:S01]  /*1d80*/  LDCU.64 UR10, c[0x0][0x3c8] ;  /* 0x00007900ff0a77ac */ /* 0x000e220008000a00 */
[----:B------:R-:W-:Y:S01]  /*1d90*/  VIADD R14, R22, 0xfffffffd ;  /* 0xfffffffd160e7836 */ /* 0x000fe20000000000 */
[----:B------:R-:W-:Y:S01]  /*1da0*/  IADD3 R19, P0, PT, R9, R4, RZ ;  /* 0x0000000409137210 */ /* 0x000fe20007f1e0ff */
[----:B------:R-:W1:Y:S03]  /*1db0*/  LDCU.64 UR6, c[0x0][0x388] ;  /* 0x00007100ff0677ac */ /* 0x000e660008000a00 */
[----:B------:R-:W-:Y:S02]  /*1dc0*/  IADD3 R15, P1, PT, R6, R14, RZ ;  /* 0x0000000e060f7210 */ /* 0x000fe40007f3e0ff */
[----:B------:R-:W-:Y:S02]  /*1dd0*/  LEA.HI.X.SX32 R26, R4, R21, 0x1, P0 ;  /* 0x00000015041a7211 */ /* 0x000fe400000f0eff */
[----:B------:R-:W-:-:S02]  /*1de0*/  LEA.HI.X.SX32 R18, R14, R11, 0x1, P1 ;  /* 0x0000000b0e127211 */ /* 0x000fc400008f0eff */
[----:B0-----:R-:W-:-:S04]  /*1df0*/  LEA R16, P1, R15, UR10, 0x2 ;  /* 0x0000000a0f107c11 */ /* 0x001fc8000f8210ff */
[----:B------:R-:W-:Y:S01]  /*1e00*/  LEA.HI.X R17, R15, UR11, R18, 0x2, P1 ;  /* 0x0000000b0f117c11 */ /* 0x000fe200088f1412 */
[----:B------:R-:W-:Y:S01]  /*1e10*/  VIADD R18, R22, 0xfffffffe ;  /* 0xfffffffe16127836 */ /* 0x000fe20000000000 */
[----:B-1----:R-:W-:-:S03]  /*1e20*/  LEA R14, P0, R19, UR6, 0x2 ;  /* 0x00000006130e7c11 */ /* 0x002fc6000f8010ff */
[----:B------:R-:W2:Y:S01]  /*1e30*/  LDG.E R16, desc[UR8][R16.64] ;  /* 0x0000000810107981 */ /* 0x000ea2000c1e1900 */
[----:B------:R-:W-:Y:S02]  /*1e40*/  LEA.HI.X R15, R19, UR7, R26, 0x2, P0 ;  /* 0x00000007130f7c11 */ /* 0x000fe400080f141a */
[----:B------:R-:W-:-:S03]  /*1e50*/  IADD3 R19, P0, PT, R6, R18, RZ ;  /* 0x0000001206137210 */ /* 0x000fc60007f1e0ff */
[----:B------:R-:W2:Y:S01]  /*1e60*/  LDG.E R28, desc[UR8][R14.64] ;  /* 0x000000080e1c7981 */ /* 0x000ea2000c1e1900 */
[----:B------:R-:W-:Y:S02]  /*1e70*/  LEA.HI.X.SX32 R26, R18, R11, 0x1, P0 ;  /* 0x0000000b121a7211 */ /* 0x000fe400000f0eff */
[----:B------:R-:W-:-:S04]  /*1e80*/  LEA R18, P0, R19, UR10, 0x2 ;  /* 0x0000000a13127c11 */ /* 0x000fc8000f8010ff */
[----:B------:R-:W-:Y:S02]  /*1e90*/  LEA.HI.X R19, R19, UR11, R26, 0x2, P0 ;  /* 0x0000000b13137c11 */ /* 0x000fe400080f141a */
[----:B------:R-:W3:Y:S04]  /*1ea0*/  LDG.E R26, desc[UR8][R14.64+0x4] ;  /* 0x000004080e1a7981 */ /* 0x000ee8000c1e1900 */
[----:B------:R-:W3:Y:S01]  /*1eb0*/  LDG.E R19, desc[UR8][R18.64] ;  /* 0x0000000812137981 */ /* 0x000ee2000c1e1900 */
[----:B------:R-:W-:Y:S02]  /*1ec0*/  VIADD R27, R22, 0xffffffff ;  /* 0xffffffff161b7836 */ /* 0x000fe40000000000 */
[----:B--2---:R-:W-:-:S03]  /*1ed0*/  FFMA R25, R28, R16, R25 ;  /* 0x000000101c197223 */ /* 0x004fc60000000019 */
[----:B------:R-:W-:-:S04]  /*1ee0*/  IADD3 R28, P0, PT, R6, R27, RZ ;  /* 0x0000001b061c7210 */ /* 0x000fc80007f1e0ff */
[----:B------:R-:W-:Y:S02]  /*1ef0*/  LEA.HI.X.SX32 R27, R27, R11, 0x1, P0 ;  /* 0x0000000b1b1b7211 */ /* 0x000fe400000f0eff */
[----:B------:R-:W-:-:S04]  /*1f00*/  LEA R16, P0, R28, UR10, 0x2 ;  /* 0x0000000a1c107c11 */ /* 0x000fc8000f8010ff */
[----:B------:R-:W-:Y:S01]  /*1f10*/  LEA.HI.X R17, R28, UR11, R27, 0x2, P0 ;  /* 0x0000000b1c117c11 */ /* 0x000fe200080f141b */
[----:B---3--:R-:W-:Y:S01]  /*1f20*/  FFMA R25, R26, R19, R25 ;  /* 0x000000131a197223 */ /* 0x008fe20000000019 */
[----:B------:R-:W-:Y:S01]  /*1f30*/  IADD3 R26, P0, PT, R6, R22, RZ ;  /* 0x00000016061a7210 */ /* 0x000fe20007f1e0ff */
[----:B------:R-:W2:Y:S03]  /*1f40*/  LDG.E R28, desc[UR8][R14.64+0xc] ;  /* 0x00000c080e1c7981 */ /* 0x000ea6000c1e1900 */
[----:B------:R-:W-:Y:S01]  /*1f50*/  LEA.HI.X.SX32 R19, R22, R11, 0x1, P0 ;  /* 0x0000000b16137211 */ /* 0x000fe200000f0eff */
[----:B------:R-:W3:Y:S01]  /*1f60*/  LDG.E R16, desc[UR8][R16.64] ;  /* 0x0000000810107981 */ /* 0x000ee2000c1e1900 */
[----:B------:R-:W-:-:S04]  /*1f70*/  LEA R18, P0, R26, UR10, 0x2 ;  /* 0x0000000a1a127c11 */ /* 0x000fc8000f8010ff */
[----:B------:R-:W-:Y:S02]  /*1f80*/  LEA.HI.X R19, R26, UR11, R19, 0x2, P0 ;  /* 0x0000000b1a137c11 */ /* 0x000fe400080f1413 */
[----:B------:R-:W3:Y:S04]  /*1f90*/  LDG.E R26, desc[UR8][R14.64+0x8] ;  /* 0x000008080e1a7981 */ /* 0x000ee8000c1e1900 */
[----:B------:R-:W2:Y:S01]  /*1fa0*/  LDG.E R18, desc[UR8][R18.64] ;  /* 0x0000000812127981 */ /* 0x000ea2000c1e1900 */
[----:B------:R-:W-:Y:S02]  /*1fb0*/  VIADD R27, R22, 0x1 ;  /* 0x00000001161b7836 */ /* 0x000fe40000000000 */
[----:B---3--:R-:W-:-:S03]  /*1fc0*/  FFMA R25, R26, R16, R25 ;  /* 0x000000101a197223 */ /* 0x008fc60000000019 */
[----:B------:R-:W-:-:S04]  /*1fd0*/  IADD3 R26, P0, PT, R6, R27, RZ ;  /* 0x0000001b061a7210 */ /* 0x000fc80007f1e0ff */
[----:B------:R-:W-:Y:S01]  /*1fe0*/  LEA.HI.X.SX32 R17, R27, R11, 0x1, P0 ;  /* 0x0000000b1b117211 */ /* 0x000fe200000f0eff */
[----:B------:R-:W-:Y:S01]  /*1ff0*/  VIADD R27, R22, 0x2 ;  /* 0x00000002161b7836 */ /* 0x000fe20000000000 */
[----:B------:R-:W-:-:S04]  /*2000*/  LEA R16, P0, R26, UR10, 0x2 ;  /* 0x0000000a1a107c11 */ /* 0x000fc8000f8010ff */
[----:B------:R-:W-:Y:S02]  /*2010*/  LEA.HI.X R17, R26, UR11, R17, 0x2, P0 ;  /* 0x0000000b1a117c11 */ /* 0x000fe400080f1411 */
[----:B------:R-:W-:Y:S01]  /*2020*/  IADD3 R26, P0, PT, R6, R27, RZ ;  /* 0x0000001b061a7210 */ /* 0x000fe20007f1e0ff */
[----:B--2---:R-:W-:Y:S02]  /*2030*/  FFMA R25, R28, R18, R25 ;  /* 0x000000121c197223 */ /* 0x004fe40000000019 */
[----:B------:R-:W2:Y:S01]  /*2040*/  LDG.E R16, desc[UR8][R16.64] ;  /* 0x0000000810107981 */ /* 0x000ea2000c1e1900 */
[----:B------:R-:W-:Y:S02]  /*2050*/  LEA.HI.X.SX32 R27, R27, R11, 0x1, P0 ;  /* 0x0000000b1b1b7211 */ /* 0x000fe400000f0eff */
[C---:B------:R-:W-:Y:S01]  /*2060*/  LEA R18, P0, R26.reuse, UR10, 0x2 ;  /* 0x0000000a1a127c11 */ /* 0x040fe2000f8010ff */
[----:B------:R-:W3:Y:S03]  /*2070*/  LDG.E R28, desc[UR8][R14.64+0x14] ;  /* 0x000014080e1c7981 */ /* 0x000ee6000c1e1900 */
[----:B------:R-:W-:-:S02]  /*2080*/  LEA.HI.X R19, R26, UR11, R27, 0x2, P0 ;  /* 0x0000000b1a137c11 */ /* 0x000fc400080f141b */
[----:B------:R-:W2:Y:S04]  /*2090*/  LDG.E R26, desc[UR8][R14.64+0x10] ;  /* 0x000010080e1a7981 */ /* 0x000ea8000c1e1900 */
[----:B------:R-:W3:Y:S01]  /*20a0*/  LDG.E R18, desc[UR8][R18.64] ;  /* 0x0000000812127981 */ /* 0x000ee2000c1e1900 */
[----:B------:R-:W-:Y:S02]  /*20b0*/  VIADD R27, R22, 0x3 ;  /* 0x00000003161b7836 */ /* 0x000fe40000000000 */
[----:B--2---:R-:W-:-:S03]  /*20c0*/  FFMA R25, R26, R16, R25 ;  /* 0x000000101a197223 */ /* 0x004fc60000000019 */
[----:B------:R-:W-:Y:S01]  /*20d0*/  IADD3 R26, P0, PT, R6, R27, RZ ;  /* 0x0000001b061a7210 */ /* 0x000fe20007f1e0ff */
[----:B---3--:R-:W-:-:S03]  /*20e0*/  FFMA R25, R28, R18, R25 ;  /* 0x000000121c197223 */ /* 0x008fc60000000019 */
[----:B------:R-:W-:Y:S01]  /*20f0*/  LEA.HI.X.SX32 R27, R27, R11, 0x1, P0 ;  /* 0x0000000b1b1b7211 */ /* 0x000fe200000f0eff */
[----:B------:R-:W-:Y:S01]  /*2100*/  VIADD R28, R22, 0x4 ;  /* 0x00000004161c7836 */ /* 0x000fe20000000000 */
[----:B------:R-:W-:-:S04]  /*2110*/  LEA R16, P0, R26, UR10, 0x2 ;  /* 0x0000000a1a107c11 */ /* 0x000fc8000f8010ff */
[----:B------:R-:W-:Y:S02]  /*2120*/  LEA.HI.X R17, R26, UR11, R27, 0x2, P0 ;  /* 0x0000000b1a117c11 */ /* 0x000fe400080f141b */
[----:B------:R-:W-:-:S03]  /*2130*/  IADD3 R26, P0, PT, R6, R28, RZ ;  /* 0x0000001c061a7210 */ /* 0x000fc60007f1e0ff */
[----:B------:R-:W2:Y:S01]  /*2140*/  LDG.E R16, desc[UR8][R16.64] ;  /* 0x0000000810107981 */ /* 0x000ea2000c1e1900 */
[----:B------:R-:W-:Y:S02]  /*2150*/  LEA.HI.X.SX32 R19, R28, R11, 0x1, P0 ;  /* 0x0000000b1c137211 */ /* 0x000fe400000f0eff */
[C---:B------:R-:W-:Y:S01]  /*2160*/  LEA R18, P0, R26.reuse, UR10, 0x2 ;  /* 0x0000000a1a127c11 */ /* 0x040fe2000f8010ff */
[----:B------:R-:W3:Y:S03]  /*2170*/  LDG.E R28, desc[UR8][R14.64+0x1c] ;  /* 0x00001c080e1c7981 */ /* 0x000ee6000c1e1900 */
[----:B------:R-:W-:Y:S02]  /*2180*/  LEA.HI.X R19, R26, UR11, R19, 0x2, P0 ;  /* 0x0000000b1a137c11 */ /* 0x000fe400080f1413 */
[----:B------:R-:W2:Y:S04]  /*2190*/  LDG.E R26, desc[UR8][R14.64+0x18] ;  /* 0x000018080e1a7981 */ /* 0x000ea8000c1e1900 */
[----:B------:R-:W3:Y:S01]  /*21a0*/  LDG.E R18, desc[UR8][R18.64] ;  /* 0x0000000812127981 */ /* 0x000ee2000c1e1900 */
[----:B------:R-:W-:-:S05]  /*21b0*/  VIADD R24, R24, 0x8 ;  /* 0x0000000818187836 */ /* 0x000fca0000000000 */
[----:B------:R-:W-:Y:S01]  /*21c0*/  ISETP.NE.AND P0, PT, R24, RZ, PT ;  /* 0x000000ff1800720c */ /* 0x000fe20003f05270 */
[----:B------:R-:W-:Y:S02]  /*21d0*/  VIADD R23, R23, 0x8 ;  /* 0x0000000817177836 */ /* 0x000fe40000000000 */
[----:B------:R-:W-:Y:S02]  /*21e0*/  VIADD R4, R4, 0x8 ;  /* 0x0000000804047836 */ /* 0x000fe40000000000 */
[----:B------:R-:W-:Y:S02]  /*21f0*/  VIADD R22, R22, 0x8 ;  /* 0x0000000816167836 */ /* 0x000fe40000000000 */
[----:B--2---:R-:W-:-:S04]  /*2200*/  FFMA R25, R26, R16, R25 ;  /* 0x000000101a197223 */ /* 0x004fc80000000019 */
[----:B---3--:R-:W-:Y:S02]  /*2210*/  FFMA R25, R28, R18, R25 ;  /* 0x000000121c197223 */ /* 0x008fe40000000019 */
[----:B------:R-:W-:Y:S05]  /*2220*/  @P0 BRA `(.L_x_82) ;  /* 0xfffffff800d40947 */ /* 0x000fea000383ffff */
.L_x_81:
[----:B------:R-:W-:Y:S05]  /*2230*/  BSYNC.RECONVERGENT B2 ;  /* 0x0000000000027941 */ /* 0x000fea0003800200 */
.L_x_80:
        /* <DEDUP_REMOVED lines=8> */
[----:B------:R-:W0:Y:S01]  /*22c0*/  LDCU.64 UR10, c[0x0][0x3c8] ;  /* 0x00007900ff0a77ac */ /* 0x000e220008000a00 */
[----:B------:R-:W-:Y:S01]  /*22d0*/  IMAD.IADD R22, R20, 0x1, R23 ;  /* 0x0000000114167824 */ /* 0x000fe200078e0217 */
[----:B------:R-:W1:Y:S03]  /*22e0*/  LDCU UR5, c[0x0][0x39c] ;  /* 0x00007380ff0577ac */ /* 0x000e660008000800 */
[----:B------:R-:W-:Y:S01]  /*22f0*/  VIADD R4, R22, 0x1 ;  /* 0x0000000116047836 */ /* 0x000fe20000000000 */
[----:B------:R-:W-:Y:S01]  /*2300*/  IADD3 R17, P0, PT, R6, R22, RZ ;  /* 0x0000001606117210 */ /* 0x000fe20007f1e0ff */
[----:B------:R-:W-:Y:S01]  /*2310*/  VIADD R14, R22, 0x2 ;  /* 0x00000002160e7836 */ /* 0x000fe20000000000 */
[----:B------:R-:W2:Y:S02]  /*2320*/  LDCU.64 UR6, c[0x0][0x388] ;  /* 0x00007100ff0677ac */ /* 0x000ea40008000a00 */
[----:B------:R-:W-:-:S02]  /*2330*/  IADD3 R15, P1, PT, R6, R4, RZ ;  /* 0x00000004060f7210 */ /* 0x000fc40007f3e0ff */
[-C--:B------:R-:W-:Y:S02]  /*2340*/  LEA.HI.X.SX32 R18, R22, R11.reuse, 0x1, P0 ;  /* 0x0000000b16127211 */ /* 0x080fe400000f0eff */
[----:B------:R-:W-:Y:S02]  /*2350*/  LEA.HI.X.SX32 R4, R4, R11, 0x1, P1 ;  /* 0x0000000b04047211 */ /* 0x000fe400008f0eff */
[----:B0-----:R-:W-:Y:S02]  /*2360*/  LEA R26, P0, R17, UR10, 0x2 ;  /* 0x0000000a111a7c11 */ /* 0x001fe4000f8010ff */
[----:B------:R-:W-:Y:S02]  /*2370*/  LEA R16, P1, R15, UR10, 0x2 ;  /* 0x0000000a0f107c11 */ /* 0x000fe4000f8210ff */
[----:B------:R-:W-:Y:S01]  /*2380*/  LEA.HI.X R27, R17, UR11, R18, 0x2, P0 ;  /* 0x0000000b111b7c11 */ /* 0x000fe200080f1412 */
[----:B-1----:R-:W-:Y:S01]  /*2390*/  IMAD R18, R8, UR5, R23 ;  /* 0x0000000508127c24 */ /* 0x002fe2000f8e0217 */
[----:B------:R-:W-:-:S02]  /*23a0*/  LEA.HI.X R17, R15, UR11, R4, 0x2, P1 ;  /* 0x0000000b0f117c11 */ /* 0x000fc400088f1404 */
[----:B------:R-:W-:Y:S01]  /*23b0*/  IADD3 R15, P0, PT, R6, R14, RZ ;  /* 0x0000000e060f7210 */ /* 0x000fe20007f1e0ff */
[----:B------:R-:W3:Y:S03]  /*23c0*/  LDG.E R4, desc[UR8][R26.64] ;  /* 0x000000081a047981 */ /* 0x000ee6000c1e1900 */
[----:B------:R-:W-:Y:S01]  /*23d0*/  LEA.HI.X.SX32 R24, R14, R11, 0x1, P0 ;  /* 0x0000000b0e187211 */ /* 0x000fe200000f0eff */
[----:B------:R-:W4:Y:S01]  /*23e0*/  LDG.E R16, desc[UR8][R16.64] ;  /* 0x0000000810107981 */ /* 0x000f22000c1e1900 */
[----:B------:R-:W-:Y:S02]  /*23f0*/  LEA R14, P1, R15, UR10, 0x2 ;  /* 0x0000000a0f0e7c11 */ /* 0x000fe4000f8210ff */
[----:B------:R-:W-:Y:S02]  /*2400*/  IADD3 R19, P0, PT, R9, R18, RZ ;  /* 0x0000001209137210 */ /* 0x000fe40007f1e0ff */
[----:B------:R-:W-:-:S02]  /*2410*/  LEA.HI.X R15, R15, UR11, R24, 0x2, P1 ;  /* 0x0000000b0f0f7c11 */ /* 0x000fc400088f1418 */
[----:B------:R-:W-:Y:S02]  /*2420*/  LEA.HI.X.SX32 R24, R18, R21, 0x1, P0 ;  /* 0x0000001512187211 */ /* 0x000fe400000f0eff */
[C---:B--2---:R-:W-:Y:S01]  /*2430*/  LEA R18, P0, R19.reuse, UR6, 0x2 ;  /* 0x0000000613127c11 */ /* 0x044fe2000f8010ff */
[----:B------:R0:W2:Y:S03]  /*2440*/  LDG.E R14, desc[UR8][R14.64] ;  /* 0x000000080e0e7981 */ /* 0x0000a6000c1e1900 */
[----:B------:R-:W-:-:S05]  /*2450*/  LEA.HI.X R19, R19, UR7, R24, 0x2, P0 ;  /* 0x0000000713137c11 */ /* 0x000fca00080f1418 */
[----:B------:R-:W3:Y:S01]  /*2460*/  LDG.E R28, desc[UR8][R18.64] ;  /* 0x00000008121c7981 */ /* 0x000ee2000c1e1900 */
[----:B0-----:R-:W-:-:S03]  /*2470*/  VIADD R15, R22, 0x3 ;  /* 0x00000003160f7836 */ /* 0x001fc60000000000 */
[----:B------:R-:W4:Y:S02]  /*2480*/  LDG.E R24, desc[UR8][R18.64+0x4] ;  /* 0x0000040812187981 */ /* 0x000f24000c1e1900 */
[----:B------:R-:W-:Y:S02]  /*2490*/  IADD3 R27, P0, PT, R6, R15, RZ ;  /* 0x0000000f061b7210 */ /* 0x000fe40007f1e0ff */
[----:B------:R-:W2:Y:S02]  /*24a0*/  LDG.E R29, desc[UR8][R18.64+0x8] ;  /* 0x00000808121d7981 */ /* 0x000ea4000c1e1900 */
[----:B------:R-:W-:Y:S02]  /*24b0*/  LEA.HI.X.SX32 R15, R15, R11, 0x1, P0 ;  /* 0x0000000b0f0f7211 */ /* 0x000fe400000f0eff */
[----:B------:R-:W5:Y:S01]  /*24c0*/  LDG.E R22, desc[UR8][R18.64+0xc] ;  /* 0x00000c0812167981 */ /* 0x000f62000c1e1900 */
[----:B------:R-:W-:-:S04]  /*24d0*/  LEA R26, P0, R27, UR10, 0x2 ;  /* 0x0000000a1b1a7c11 */ /* 0x000fc8000f8010ff */
[----:B------:R-:W-:-:S05]  /*24e0*/  LEA.HI.X R27, R27, UR11, R15, 0x2, P0 ;  /* 0x0000000b1b1b7c11 */ /* 0x000fca00080f140f */
[----:B------:R-:W5:Y:S01]  /*24f0*/  LDG.E R26, desc[UR8][R26.64] ;  /* 0x000000081a1a7981 */ /* 0x000f62000c1e1900 */
[----:B------:R-:W-:Y:S02]  /*2500*/  VIADD R23, R23, 0x4 ;  /* 0x0000000417177836 */ /* 0x000fe40000000000 */
[----:B---3--:R-:W-:-:S04]  /*2510*/  FFMA R25, R28, R4, R25 ;  /* 0x000000041c197223 */ /* 0x008fc80000000019 */
[----:B----4-:R-:W-:-:S04]  /*2520*/  FFMA R16, R24, R16, R25 ;  /* 0x0000001018107223 */ /* 0x010fc80000000019 */
[----:B--2---:R-:W-:-:S04]  /*2530*/  FFMA R29, R29, R14, R16 ;  /* 0x0000000e1d1d7223 */ /* 0x004fc80000000010 */
[----:B-----5:R-:W-:-:S07]  /*2540*/  FFMA R25, R22, R26, R29 ;  /* 0x0000001a16197223 */ /* 0x020fce000000001d */
.L_x_84:
[----:B------:R-:W-:Y:S05]  /*2550*/  BSYNC.RECONVERGENT B2 ;  /* 0x0000000000027941 */ /* 0x000fea0003800200 */
.L_x_83:
        /* <DEDUP_REMOVED lines=12> */
[----:B------:R-:W-:Y:S01]  /*2620*/  VIADD R19, R4, 0x1 ;  /* 0x0000000104137836 */ /* 0x000fe20000000000 */
        /* <DEDUP_REMOVED lines=21> */
.L_x_86:
[----:B------:R-:W-:Y:S05]  /*2780*/  BSYNC.RECONVERGENT B2 ;  /* 0x0000000000027941 */ /* 0x000fea0003800200 */
.L_x_85:
        /* <DEDUP_REMOVED lines=15> */
[----:B------:R-:W2:Y:S02]  /*2880*/  LDG.E R16, desc[UR8][R16.64] ;  /* 0x0000000810107981 */ /* 0x000ea4000c1e1900 */
[----:B--2---:R-:W-:-:S07]  /*2890*/  FFMA R25, R16, R14, R25 ;  /* 0x0000000e10197223 */ /* 0x004fce0000000019 */
.L_x_79:
[----:B------:R-:W-:Y:S05]  /*28a0*/  BSYNC.RECONVERGENT B0 ;  /* 0x0000000000007941 */ /* 0x000fea0003800200 */
.L_x_78:
[----:B------:R-:W-:-:S05]  /*28b0*/  VIADD R8, R8, 0x1 ;  /* 0x0000000108087836 */ /* 0x000fca0000000000 */
[----:B------:R-:W-:-:S13]  /*28c0*/  ISETP.NE.AND P0, PT, R8, R5, PT ;  /* 0x000000050800720c */ /* 0x000fda0003f05270 */
[----:B------:R-:W-:Y:S05]  /*28d0*/  @P0 BRA `(.L_x_87) ;  /* 0xfffffff000e00947 */ /* 0x000fea000383ffff */
.L_x_77:
[----:B------:R-:W-:Y:S05]  /*28e0*/  BSYNC.RECONVERGENT B1 ;  /* 0x0000000000017941 */ /* 0x000fea0003800200 */
.L_x_76:
[----:B------:R-:W0:Y:S01]  /*28f0*/  LDC.64 R4, c[0x0][0x3c0] ;  /* 0x0000f000ff047b82 */ /* 0x000e220000000a00 */
[----:B------:R-:W1:Y:S01]  /*2900*/  LDCU UR5, c[0x0][0x380] ;  /* 0x00007000ff0577ac */ /* 0x000e620008000800 */
[----:B0-----:R-:W-:-:S04]  /*2910*/  IMAD.WIDE R4, R0, 0x4, R4 ;  /* 0x0000000400047825 */ /* 0x001fc800078e0204 */
[----:B------:R-:W-:Y:S01]  /*2920*/  IMAD.IADD R0, R3, 0x1, R0 ;  /* 0x0000000103007824 */ /* 0x000fe200078e0200 */
[----:B------:R0:W-:Y:S04]  /*2930*/  STG.E desc[UR8][R4.64], R25 ;  /* 0x0000001904007986 */ /* 0x0001e8000c101908 */
[----:B-1----:R-:W-:-:S13]  /*2940*/  ISETP.GE.AND P0, PT, R0, UR5, PT ;  /* 0x0000000500007c0c */ /* 0x002fda000bf06270 */
[----:B0-----:R-:W-:Y:S05]  /*2950*/  @!P0 BRA `(.L_x_62) ;  /* 0xffffffe800f88947 */ /* 0x001fea000383ffff */
[----:B------:R-:W-:Y:S05]  /*2960*/  EXIT ;  /* 0x000000000000794d */ /* 0x000fea0003800000 */
.L_x_88:
        /* <DEDUP_REMOVED lines=9> */
.L_x_91:


//--------------------- .nv.shared._Z10GPU1x1ConvIfEvPKT_S2_PS0_iiii --------------------------
	.section	.nv.shared._Z10GPU1x1ConvIfEvPKT_S2_PS0_iiii,"aw",@nobits
	.sectionflags	@""
	.align	4
.nv.shared._Z10GPU1x1ConvIfEvPKT_S2_PS0_iiii:
	.zero		2048


//--------------------- .nv.shared.reserved.0     --------------------------
	.section	.nv.shared.reserved.0,"aw",@nobits
	.weak		__nv_reservedSMEM_offset_0_alias
	.size		__nv_reservedSMEM_offset_0_alias, 0, 64
	.other		__nv_reservedSMEM_offset_0_alias,@"STO_CUDA_RESERVED_SHARED STV_DEFAULT"
__nv_reservedSMEM_offset_0_alias:
	.zero		0
	.zero		64


//--------------------- .nv.shared._Z17ConvForwardSharedIfEviPKT_iiiiiiiiiiiiPS0_S2_S2_b --------------------------
	.section	.nv.shared._Z17ConvForwardSharedIfEviPKT_iiiiiiiiiiiiPS0_S2_S2_b,"aw",@nobits
	.sectionflags	@""
	.align	4
.nv.shared._Z17ConvForwardSharedIfEviPKT_iiiiiiiiiiiiPS0_S2_S2_b:
	.zero		2592


//--------------------- .nv.constant0._Z10GPU1x1ConvIfEvPKT_S2_PS0_iiii --------------------------
	.section	.nv.constant0._Z10GPU1x1ConvIfEvPKT_S2_PS0_iiii,"a",@progbits
	.sectionflags	@""
	.align	4
.nv.constant0._Z10GPU1x1ConvIfEvPKT_S2_PS0_iiii:
	.zero		936


//--------------------- .nv.constant0._Z17ConvForwardSharedIfEviPKT_iiiiiiiiiiiiPS0_S2_S2_b --------------------------
	.section	.nv.constant0._Z17ConvForwardSharedIfEviPKT_iiiiiiiiiiiiPS0_S2_S2_b,"a",@progbits
	.sectionflags	@""
	.align	4
.nv.constant0._Z17ConvForwardSharedIfEviPKT_iiiiiiiiiiiiPS0_S2_S2_b:
	.zero		985


//--------------------- .nv.constant0._Z11ConvForwardIfEviPKT_iiiiiiiiiiiiPS0_S2_S2_b --------------------------
	.section	.nv.constant0._Z11ConvForwardIfEviPKT_iiiiiiiiiiiiPS0_S2_S2_b,"a",@progbits
	.sectionflags	@""
	.align	4
.nv.constant0._Z11ConvForwardIfEviPKT_iiiiiiiiiiiiPS0_S2_S2_b:
	.zero		985


//--------------------- SYMBOLS --------------------------

	.type		.nv.reservedSmem.offset0,@object
	.size		.nv.reservedSmem.offset0,0x4
	.type		.nv.reservedSmem.cap,@object
	.size		.nv.reservedSmem.cap,0x4
